def attn_fwd(
    Q,
    K,
    V,
    Out,
    Lse,
    sm_scale,
    stride_qz,
    stride_qh,
    stride_qm,
    stride_qk,
    stride_kz,
    stride_kh,
    stride_kn,
    stride_kk,
    stride_vz,
    stride_vh,
    stride_vn,
    stride_vk,
    stride_oz,
    stride_oh,
    stride_om,
    stride_ok,
    seqlen_q,
    seqlen_k,
    BLOCK_M: tl.constexpr,
    BLOCK_N: tl.constexpr,
    HEAD_DIM: tl.constexpr,
    CAUSAL: tl.constexpr,
):
    start_m = tl.program_id(0)
    off_hz = tl.program_id(1)
    q_off = off_hz * stride_qh
    k_off = off_hz * stride_kh
    v_off = off_hz * stride_vh
    offs_m = start_m * BLOCK_M + tl.arange(0, BLOCK_M)
    offs_d = tl.arange(0, HEAD_DIM)
    offs_n = tl.arange(0, BLOCK_N)
    q_ptrs = Q + q_off + offs_m[:, None] * stride_qm + offs_d[None, :] * stride_qk
    k_ptrs = K + k_off + offs_d[:, None] * stride_kk + offs_n[None, :] * stride_kn
    v_ptrs = V + v_off + offs_n[:, None] * stride_vn + offs_d[None, :] * stride_vk
    m_i = tl.full([BLOCK_M], float("-inf"), dtype=tl.float32)
    l_i = tl.zeros([BLOCK_M], dtype=tl.float32) + 1.0
    acc = tl.zeros([BLOCK_M, HEAD_DIM], dtype=tl.float32)
    q = tl.load(q_ptrs)
    acc, l_i, m_i = _attn_fwd_inner(
        acc,
        l_i,
        m_i,
        q,
        k_ptrs,
        v_ptrs,
        sm_scale,
        stride_kn,
        stride_vn,
        start_m,
        seqlen_k,
        BLOCK_M,
        BLOCK_N,
        HEAD_DIM,
        CAUSAL,
    )
    acc = acc / l_i[:, None]
    lse = m_i + tl.math.log2(l_i) / 1.4426950408889634
    o_ptrs = (
        Out
        + off_hz * stride_oh
        + offs_m[:, None] * stride_om
        + offs_d[None, :] * stride_ok
    )
    tl.store(o_ptrs, acc.to(Out.dtype.element_ty))
    tl.store(Lse + off_hz * seqlen_q + offs_m, lse)

# config = {"BLOCK_M": 128, "BLOCK_N": 16, "HEAD_DIM": 64, "arch": "sm_90", "causal": false, "dtype": "bf16", "num_stages": 2, "num_warps": 4}
# arch = sm_90


// ===== COMPILED SASS (sm_90a) =====

	.target	sm_90a

	.elftype	@"ET_EXEC"


//--------------------- .note.nv.tkinfo           --------------------------
	.section	.note.nv.tkinfo,"",@"SHT_NOTE"
	.sectionflags	@"SHF_NOTE_NV_TKINFO"
	.tkinfo
        /*0018*/ 	.word	0x00000002
        /*0030*/ 	.string	""
        /*0030*/ 	.string	"ptxas"
        /*0030*/ 	.string	"Cuda compilation tools, release 13.0, V13.0.88"
        /*0030*/ 	.string	"Build cuda_13.0.r13.0/compiler.36424714_0"
        /*0030*/ 	.string	"-v  -suppress-debug-info  -lineinfo  -arch sm_90a "



//--------------------- .note.nv.cuinfo           --------------------------
	.section	.note.nv.cuinfo,"",@"SHT_NOTE"
	.sectionflags	@"SHF_NOTE_NV_CUINFO"
        /*0018*/ 	.short	0x0002
        /*001a*/ 	.short	0x005a
        /*001c*/ 	.short	0x0082
	.zero		2


//--------------------- .nv.info                  --------------------------
	.section	.nv.info,"",@"SHT_CUDA_INFO"
	.align	4


	//----- nvinfo : EIATTR_REGCOUNT
	.align		4
        /*0000*/ 	.byte	0x04, 0x2f
        /*0002*/ 	.short	(.L_2 - .L_1)
	.align		4
.L_1:
        /*0004*/ 	.word	index@(attn_fwd)
        /*0008*/ 	.word	0x000000c2


	//----- nvinfo : EIATTR_FRAME_SIZE
	.align		4
.L_2:
        /*000c*/ 	.byte	0x04, 0x11
        /*000e*/ 	.short	(.L_4 - .L_3)
	.align		4
.L_3:
        /*0010*/ 	.word	index@(attn_fwd)
        /*0014*/ 	.word	0x00000000


	//----- nvinfo : EIATTR_MIN_STACK_SIZE
	.align		4
.L_4:
        /*0018*/ 	.byte	0x04, 0x12
        /*001a*/ 	.short	(.L_6 - .L_5)
	.align		4
.L_5:
        /*001c*/ 	.word	index@(attn_fwd)
        /*0020*/ 	.word	0x00000000
.L_6:


//--------------------- .nv.compat                --------------------------
	.section	.nv.compat,"",@"SHT_CUDA_COMPAT_INFO"
	.align	4
        /*0000*/ 	.byte	0x02, 0x09, 0x01, 0x00, 0x02, 0x02, 0x04, 0x00, 0x02, 0x05, 0x05, 0x00, 0x03, 0x07, 0x01, 0x01
        /*0010*/ 	.byte	0x02, 0x03, 0x00, 0x00, 0x02, 0x06, 0x01, 0x00, 0x04, 0x0b, 0x08, 0x00, 0x00, 0x00, 0x00, 0x00
        /*0020*/ 	.byte	0x00, 0x00, 0x00, 0x00


//--------------------- .nv.info.attn_fwd         --------------------------
	.section	.nv.info.attn_fwd,"",@"SHT_CUDA_INFO"
	.sectionflags	@""
	.align	4


	//----- nvinfo : EIATTR_CUDA_API_VERSION
	.align		4
        /*0000*/ 	.byte	0x04, 0x37
        /*0002*/ 	.short	(.L_8 - .L_7)
.L_7:
        /*0004*/ 	.word	0x00000082


	//----- nvinfo : EIATTR_KPARAM_INFO
	.align		4
.L_8:
        /*0008*/ 	.byte	0x04, 0x17
        /*000a*/ 	.short	(.L_10 - .L_9)
.L_9:
        /*000c*/ 	.word	0x00000000
        /*0010*/ 	.short	0x0019
        /*0012*/ 	.short	0x0080
        /*0014*/ 	.byte	0x00, 0xf4, 0x21, 0x00


	//----- nvinfo : EIATTR_KPARAM_INFO
	.align		4
.L_10:
        /*0018*/ 	.byte	0x04, 0x17
        /*001a*/ 	.short	(.L_12 - .L_11)
.L_11:
        /*001c*/ 	.word	0x00000000
        /*0020*/ 	.short	0x0018
        /*0022*/ 	.short	0x0078
        /*0024*/ 	.byte	0x00, 0xf4, 0x21, 0x00


	//----- nvinfo : EIATTR_KPARAM_INFO
	.align		4
.L_12:
        /*0028*/ 	.byte	0x04, 0x17
        /*002a*/ 	.short	(.L_14 - .L_13)
.L_13:
        /*002c*/ 	.word	0x00000000
        /*0030*/ 	.short	0x0017
        /*0032*/ 	.short	0x0070
        /*0034*/ 	.byte	0x00, 0xf0, 0x11, 0x00


	//----- nvinfo : EIATTR_KPARAM_INFO
	.align		4
.L_14:
        /*0038*/ 	.byte	0x04, 0x17
        /*003a*/ 	.short	(.L_16 - .L_15)
.L_15:
        /*003c*/ 	.word	0x00000000
        /*0040*/ 	.short	0x0016
        /*0042*/ 	.short	0x006c
        /*0044*/ 	.byte	0x00, 0xf0, 0x11, 0x00


	//----- nvinfo : EIATTR_KPARAM_INFO
	.align		4
.L_16:
        /*0048*/ 	.byte	0x04, 0x17
        /*004a*/ 	.short	(.L_18 - .L_17)
.L_17:
        /*004c*/ 	.word	0x00000000
        /*0050*/ 	.short	0x0015
        /*0052*/ 	.short	0x0068
        /*0054*/ 	.byte	0x00, 0xf0, 0x11, 0x00


	//----- nvinfo : EIATTR_KPARAM_INFO
	.align		4
.L_18:
        /*0058*/ 	.byte	0x04, 0x17
        /*005a*/ 	.short	(.L_20 - .L_19)
.L_19:
        /*005c*/ 	.word	0x00000000
        /*0060*/ 	.short	0x0014
        /*0062*/ 	.short	0x0064
        /*0064*/ 	.byte	0x00, 0xf0, 0x11, 0x00


	//----- nvinfo : EIATTR_KPARAM_INFO
	.align		4
.L_20:
        /*0068*/ 	.byte	0x04, 0x17
        /*006a*/ 	.short	(.L_22 - .L_21)
.L_21:
        /*006c*/ 	.word	0x00000000
        /*0070*/ 	.short	0x0013
        /*0072*/ 	.short	0x0060
        /*0074*/ 	.byte	0x00, 0xf0, 0x11, 0x00


	//----- nvinfo : EIATTR_KPARAM_INFO
	.align		4
.L_22:
        /*0078*/ 	.byte	0x04, 0x17
        /*007a*/ 	.short	(.L_24 - .L_23)
.L_23:
        /*007c*/ 	.word	0x00000000
        /*0080*/ 	.short	0x0012
        /*0082*/ 	.short	0x005c
        /*0084*/ 	.byte	0x00, 0xf0, 0x11, 0x00


	//----- nvinfo : EIATTR_KPARAM_INFO
	.align		4
.L_24:
        /*0088*/ 	.byte	0x04, 0x17
        /*008a*/ 	.short	(.L_26 - .L_25)
.L_25:
        /*008c*/ 	.word	0x00000000
        /*0090*/ 	.short	0x0011
        /*0092*/ 	.short	0x0058
        /*0094*/ 	.byte	0x00, 0xf0, 0x11, 0x00


	//----- nvinfo : EIATTR_KPARAM_INFO
	.align		4
.L_26:
        /*0098*/ 	.byte	0x04, 0x17
        /*009a*/ 	.short	(.L_28 - .L_27)
.L_27:
        /*009c*/ 	.word	0x00000000
        /*00a0*/ 	.short	0x0010
        /*00a2*/ 	.short	0x0054
        /*00a4*/ 	.byte	0x00, 0xf0, 0x11, 0x00


	//----- nvinfo : EIATTR_KPARAM_INFO
	.align		4
.L_28:
        /*00a8*/ 	.byte	0x04, 0x17
        /*00aa*/ 	.short	(.L_30 - .L_29)
.L_29:
        /*00ac*/ 	.word	0x00000000
        /*00b0*/ 	.short	0x000f
        /*00b2*/ 	.short	0x0050
        /*00b4*/ 	.byte	0x00, 0xf0, 0x11, 0x00


	//----- nvinfo : EIATTR_KPARAM_INFO
	.align		4
.L_30:
        /*00b8*/ 	.byte	0x04, 0x17
        /*00ba*/ 	.short	(.L_32 - .L_31)
.L_31:
        /*00bc*/ 	.word	0x00000000
        /*00c0*/ 	.short	0x000e
        /*00c2*/ 	.short	0x004c
        /*00c4*/ 	.byte	0x00, 0xf0, 0x11, 0x00


	//----- nvinfo : EIATTR_KPARAM_INFO
	.align		4
.L_32:
        /*00c8*/ 	.byte	0x04, 0x17
        /*00ca*/ 	.short	(.L_34 - .L_33)
.L_33:
        /*00cc*/ 	.word	0x00000000
        /*00d0*/ 	.short	0x000d
        /*00d2*/ 	.short	0x0048
        /*00d4*/ 	.byte	0x00, 0xf0, 0x11, 0x00


	//----- nvinfo : EIATTR_KPARAM_INFO
	.align		4
.L_34:
        /*00d8*/ 	.byte	0x04, 0x17
        /*00da*/ 	.short	(.L_36 - .L_35)
.L_35:
        /*00dc*/ 	.word	0x00000000
        /*00e0*/ 	.short	0x000c
        /*00e2*/ 	.short	0x0044
        /*00e4*/ 	.byte	0x00, 0xf0, 0x11, 0x00


	//----- nvinfo : EIATTR_KPARAM_INFO
	.align		4
.L_36:
        /*00e8*/ 	.byte	0x04, 0x17
        /*00ea*/ 	.short	(.L_38 - .L_37)
.L_37:
        /*00ec*/ 	.word	0x00000000
        /*00f0*/ 	.short	0x000b
        /*00f2*/ 	.short	0x0040
        /*00f4*/ 	.byte	0x00, 0xf0, 0x11, 0x00


	//----- nvinfo : EIATTR_KPARAM_INFO
	.align		4
.L_38:
        /*00f8*/ 	.byte	0x04, 0x17
        /*00fa*/ 	.short	(.L_40 - .L_39)
.L_39:
        /*00fc*/ 	.word	0x00000000
        /*0100*/ 	.short	0x000a
        /*0102*/ 	.short	0x003c
        /*0104*/ 	.byte	0x00, 0xf0, 0x11, 0x00


	//----- nvinfo : EIATTR_KPARAM_INFO
	.align		4
.L_40:
        /*0108*/ 	.byte	0x04, 0x17
        /*010a*/ 	.short	(.L_42 - .L_41)
.L_41:
        /*010c*/ 	.word	0x00000000
        /*0110*/ 	.short	0x0009
        /*0112*/ 	.short	0x0038
        /*0114*/ 	.byte	0x00, 0xf0, 0x11, 0x00


	//----- nvinfo : EIATTR_KPARAM_INFO
	.align		4
.L_42:
        /*0118*/ 	.byte	0x04, 0x17
        /*011a*/ 	.short	(.L_44 - .L_43)
.L_43:
        /*011c*/ 	.word	0x00000000
        /*0120*/ 	.short	0x0008
        /*0122*/ 	.short	0x0034
        /*0124*/ 	.byte	0x00, 0xf0, 0x11, 0x00


	//----- nvinfo : EIATTR_KPARAM_INFO
	.align		4
.L_44:
        /*0128*/ 	.byte	0x04, 0x17
        /*012a*/ 	.short	(.L_46 - .L_45)
.L_45:
        /*012c*/ 	.word	0x00000000
        /*0130*/ 	.short	0x0007
        /*0132*/ 	.short	0x0030
        /*0134*/ 	.byte	0x00, 0xf0, 0x11, 0x00


	//----- nvinfo : EIATTR_KPARAM_INFO
	.align		4
.L_46:
        /*0138*/ 	.byte	0x04, 0x17
        /*013a*/ 	.short	(.L_48 - .L_47)
.L_47:
        /*013c*/ 	.word	0x00000000
        /*0140*/ 	.short	0x0006
        /*0142*/ 	.short	0x002c
        /*0144*/ 	.byte	0x00, 0xf0, 0x11, 0x00


	//----- nvinfo : EIATTR_KPARAM_INFO
	.align		4
.L_48:
        /*0148*/ 	.byte	0x04, 0x17
        /*014a*/ 	.short	(.L_50 - .L_49)
.L_49:
        /*014c*/ 	.word	0x00000000
        /*0150*/ 	.short	0x0005
        /*0152*/ 	.short	0x0028
        /*0154*/ 	.byte	0x00, 0xf0, 0x11, 0x00


	//----- nvinfo : EIATTR_KPARAM_INFO
	.align		4
.L_50:
        /*0158*/ 	.byte	0x04, 0x17
        /*015a*/ 	.short	(.L_52 - .L_51)
.L_51:
        /*015c*/ 	.word	0x00000000
        /*0160*/ 	.short	0x0004
        /*0162*/ 	.short	0x0020
        /*0164*/ 	.byte	0x00, 0xf4, 0x21, 0x00


	//----- nvinfo : EIATTR_KPARAM_INFO
	.align		4
.L_52:
        /*0168*/ 	.byte	0x04, 0x17
        /*016a*/ 	.short	(.L_54 - .L_53)
.L_53:
        /*016c*/ 	.word	0x00000000
        /*0170*/ 	.short	0x0003
        /*0172*/ 	.short	0x0018
        /*0174*/ 	.byte	0x00, 0xf4, 0x21, 0x00


	//----- nvinfo : EIATTR_KPARAM_INFO
	.align		4
.L_54:
        /*0178*/ 	.byte	0x04, 0x17
        /*017a*/ 	.short	(.L_56 - .L_55)
.L_55:
        /*017c*/ 	.word	0x00000000
        /*0180*/ 	.short	0x0002
        /*0182*/ 	.short	0x0010
        /*0184*/ 	.byte	0x00, 0xf4, 0x21, 0x00


	//----- nvinfo : EIATTR_KPARAM_INFO
	.align		4
.L_56:
        /*0188*/ 	.byte	0x04, 0x17
        /*018a*/ 	.short	(.L_58 - .L_57)
.L_57:
        /*018c*/ 	.word	0x00000000
        /*0190*/ 	.short	0x0001
        /*0192*/ 	.short	0x0008
        /*0194*/ 	.byte	0x00, 0xf4, 0x21, 0x00


	//----- nvinfo : EIATTR_KPARAM_INFO
	.align		4
.L_58:
        /*0198*/ 	.byte	0x04, 0x17
        /*019a*/ 	.short	(.L_60 - .L_59)
.L_59:
        /*019c*/ 	.word	0x00000000
        /*01a0*/ 	.short	0x0000
        /*01a2*/ 	.short	0x0000
        /*01a4*/ 	.byte	0x00, 0xf4, 0x21, 0x00


	//----- nvinfo : EIATTR_SPARSE_MMA_MASK
	.align		4
.L_60:
        /*01a8*/ 	.byte	0x03, 0x50
        /*01aa*/ 	.short	0x0000


	//----- nvinfo : EIATTR_MAXREG_COUNT
	.align		4
        /*01ac*/ 	.byte	0x03, 0x1b
        /*01ae*/ 	.short	0x00ff


	//----- nvinfo : EIATTR_NUM_BARRIERS
	.align		4
        /*01b0*/ 	.byte	0x02, 0x4c
        /*01b2*/ 	.byte	0x01
	.zero		1


	//----- nvinfo : EIATTR_MERCURY_ISA_VERSION
	.align		4
        /*01b4*/ 	.byte	0x03, 0x5f
        /*01b6*/ 	.short	0x0101


	//----- nvinfo : EIATTR_COOP_GROUP_MASK_REGIDS
	.align		4
        /*01b8*/ 	.byte	0x04, 0x29
        /*01ba*/ 	.short	(.L_62 - .L_61)


	//   ....[0]....
.L_61:
        /*01bc*/ 	.word	0xffffffff


	//   ....[1]....
        /*01c0*/ 	.word	0xffffffff


	//   ....[2]....
        /*01c4*/ 	.word	0xffffffff


	//   ....[3]....
        /*01c8*/ 	.word	0xffffffff


	//   ....[4]....
        /*01cc*/ 	.word	0xffffffff


	//   ....[5]....
        /*01d0*/ 	.word	0xffffffff


	//   ....[6]....
        /*01d4*/ 	.word	0xffffffff


	//   ....[7]....
        /*01d8*/ 	.word	0xffffffff


	//   ....[8]....
        /*01dc*/ 	.word	0xffffffff


	//   ....[9]....
        /*01e0*/ 	.word	0xffffffff


	//   ....[10]....
        /*01e4*/ 	.word	0xffffffff


	//   ....[11]....
        /*01e8*/ 	.word	0xffffffff


	//   ....[12]....
        /*01ec*/ 	.word	0xffffffff


	//   ....[13]....
        /*01f0*/ 	.word	0xffffffff


	//   ....[14]....
        /*01f4*/ 	.word	0xffffffff


	//   ....[15]....
        /*01f8*/ 	.word	0xffffffff


	//----- nvinfo : EIATTR_COOP_GROUP_INSTR_OFFSETS
	.align		4
.L_62:
        /*01fc*/ 	.byte	0x04, 0x28
        /*01fe*/ 	.short	(.L_64 - .L_63)


	//   ....[0]....
.L_63:
        /*0200*/ 	.word	0x00002830


	//   ....[1]....
        /*0204*/ 	.word	0x000028d0


	//   ....[2]....
        /*0208*/ 	.word	0x00002910


	//   ....[3]....
        /*020c*/ 	.word	0x000029b0


	//   ....[4]....
        /*0210*/ 	.word	0x000029e0


	//   ....[5]....
        /*0214*/ 	.word	0x00002a10


	//   ....[6]....
        /*0218*/ 	.word	0x00002a60


	//   ....[7]....
        /*021c*/ 	.word	0x00002a80


	//   ....[8]....
        /*0220*/ 	.word	0x000034a0


	//   ....[9]....
        /*0224*/ 	.word	0x000034b0


	//   ....[10]....
        /*0228*/ 	.word	0x000034c0


	//   ....[11]....
        /*022c*/ 	.word	0x000034d0


	//   ....[12]....
        /*0230*/ 	.word	0x00003520


	//   ....[13]....
        /*0234*/ 	.word	0x00003530


	//   ....[14]....
        /*0238*/ 	.word	0x00003540


	//   ....[15]....
        /*023c*/ 	.word	0x00003550


	//----- nvinfo : EIATTR_EXIT_INSTR_OFFSETS
	.align		4
.L_64:
        /*0240*/ 	.byte	0x04, 0x1c
        /*0242*/ 	.short	(.L_66 - .L_65)


	//   ....[0]....
.L_65:
        /*0244*/ 	.word	0x00006970


	//----- nvinfo : EIATTR_REQNTID
	.align		4
.L_66:
        /*0248*/ 	.byte	0x04, 0x10
        /*024a*/ 	.short	(.L_68 - .L_67)
.L_67:
        /*024c*/ 	.word	0x00000080
        /*0250*/ 	.word	0x00000001
        /*0254*/ 	.word	0x00000001


	//----- nvinfo : EIATTR_CBANK_PARAM_SIZE
	.align		4
.L_68:
        /*0258*/ 	.byte	0x03, 0x19
        /*025a*/ 	.short	0x0088


	//----- nvinfo : EIATTR_PARAM_CBANK
	.align		4
        /*025c*/ 	.byte	0x04, 0x0a
        /*025e*/ 	.short	(.L_70 - .L_69)
	.align		4
.L_69:
        /*0260*/ 	.word	index@(.nv.constant0.attn_fwd)
        /*0264*/ 	.short	0x0210
        /*0266*/ 	.short	0x0088


	//----- nvinfo : EIATTR_SW_WAR
	.align		4
.L_70:
        /*0268*/ 	.byte	0x04, 0x36
        /*026a*/ 	.short	(.L_72 - .L_71)
.L_71:
        /*026c*/ 	.word	0x00000008
.L_72:


//--------------------- .nv.callgraph             --------------------------
	.section	.nv.callgraph,"",@"SHT_CUDA_CALLGRAPH"
	.align	4
	.sectionentsize	8
	.align		4
        /*0000*/ 	.word	0x00000000
	.align		4
        /*0004*/ 	.word	0xffffffff
	.align		4
        /*0008*/ 	.word	0x00000000
	.align		4
        /*000c*/ 	.word	0xfffffffe
	.align		4
        /*0010*/ 	.word	0x00000000
	.align		4
        /*0014*/ 	.word	0xfffffffd
	.align		4
        /*0018*/ 	.word	0x00000000
	.align		4
        /*001c*/ 	.word	0xfffffffc


//--------------------- .nv.constant4             --------------------------
	.section	.nv.constant4,"a",@progbits
	.align	8
	.align		8
.nv.constant4:
        /*0000*/ 	.dword	_$_str


//--------------------- .text.attn_fwd            --------------------------
	.section	.text.attn_fwd,"ax",@progbits
	.align	128
        .global         attn_fwd
        .type           attn_fwd,@function
        .size           attn_fwd,(.L_x_3 - attn_fwd)
        .other          attn_fwd,@"STO_CUDA_ENTRY STV_DEFAULT"
attn_fwd:
.text.attn_fwd:
[----:B------:R-:W-:Y:S01]  /*0000*/  LDC R1, c[0x0][0x28] ;  /* 0x00000a00ff017b82 */ /* 0x000fe20000000800 */
[----:B------:R-:W0:Y:S07]  /*0010*/  S2R R2, SR_TID.X ;  /* 0x0000000000027919 */ /* 0x000e2e0000002100 */
[----:B------:R-:W1:Y:S01]  /*0020*/  S2UR UR6, SR_CTAID.Y ;  /* 0x00000000000679c3 */ /* 0x000e620000002600 */
[----:B------:R-:W-:Y:S01]  /*0030*/  ULDC.64 UR4, c[0x0][0x240] ;  /* 0x0000900000047ab9 */ /* 0x000fe20000000a00 */
[----:B------:R-:W-:Y:S01]  /*0040*/  ULDC.64 UR16, c[0x0][0x208] ;  /* 0x0000820000107ab9 */ /* 0x000fe20000000a00 */
[----:B------:R-:W2:Y:S05]  /*0050*/  S2R R3, SR_CTAID.X ;  /* 0x0000000000037919 */ /* 0x000eaa0000002500 */
[----:B------:R-:W3:Y:S08]  /*0060*/  LDC.64 R10, c[0x0][0x210] ;  /* 0x00008400ff0a7b82 */ /* 0x000ef00000000a00 */
[----:B------:R-:W4:Y:S01]  /*0070*/  LDC R121, c[0x0][0x248] ;  /* 0x00009200ff797b82 */ /* 0x000f220000000800 */
[----:B-1----:R-:W-:-:S04]  /*0080*/  UIMAD UR4, UR6, UR4, URZ ;  /* 0x00000004060472a4 */ /* 0x002fc8000f8e023f */
[----:B------:R-:W-:Y:S01]  /*0090*/  USHF.L.U32 UR7, UR4, 0x1, URZ ;  /* 0x0000000104077899 */ /* 0x000fe2000800063f */
[----:B0-----:R-:W-:-:S04]  /*00a0*/  LOP3.LUT R4, R2, 0x7f, RZ, 0xc0, !PT ;  /* 0x0000007f02047812 */ /* 0x001fc800078ec0ff */
[----:B--2---:R-:W-:-:S05]  /*00b0*/  LEA R0, R3, R4, 0x7 ;  /* 0x0000000403007211 */ /* 0x004fca00078e38ff */
[----:B------:R-:W-:Y:S01]  /*00c0*/  IMAD R3, R0, UR5, RZ ;  /* 0x0000000500037c24 */ /* 0x000fe2000f8e02ff */
[----:B------:R-:W-:Y:S01]  /*00d0*/  UIMAD.WIDE UR4, UR4, 0x2, URZ ;  /* 0x00000002040478a5 */ /* 0x000fe2000f8e023f */
[----:B----4-:R-:W-:Y:S02]  /*00e0*/  IMAD.SHL.U32 R19, R121, 0x8, RZ ;  /* 0x0000000879137824 */ /* 0x010fe400078e00ff */
[C---:B------:R-:W-:Y:S01]  /*00f0*/  IMAD.HI R8, R3.reuse, 0x2, RZ ;  /* 0x0000000203087827 */ /* 0x040fe200078e02ff */
[----:B------:R-:W-:-:S03]  /*0100*/  SHF.L.U32 R7, R3, 0x1, RZ ;  /* 0x0000000103077819 */ /* 0x000fc600000006ff */
[----:B------:R-:W-:Y:S01]  /*0110*/  IMAD R31, R121, 0x28, RZ ;  /* 0x00000028791f7824 */ /* 0x000fe200078e02ff */
[----:B---3--:R-:W-:Y:S01]  /*0120*/  IADD3 R6, P0, P1, R7, UR7, R10 ;  /* 0x0000000707067c10 */ /* 0x008fe2000f91e00a */
[C---:B------:R-:W-:Y:S02]  /*0130*/  IMAD R25, R121.reuse, 0x14, RZ ;  /* 0x0000001479197824 */ /* 0x040fe400078e02ff */
[C---:B------:R-:W-:Y:S01]  /*0140*/  IMAD R21, R121.reuse, 0xa, RZ ;  /* 0x0000000a79157824 */ /* 0x040fe200078e02ff */
[----:B------:R-:W-:Y:S01]  /*0150*/  IADD3.X R7, R8, UR5, R11, P0, P1 ;  /* 0x0000000508077c10 */ /* 0x000fe200087e240b */
[C---:B------:R-:W-:Y:S01]  /*0160*/  IMAD R15, R121.reuse, 0x50, RZ ;  /* 0x00000050790f7824 */ /* 0x040fe200078e02ff */
[CC--:B------:R-:W-:Y:S01]  /*0170*/  LEA R18, P3, R121.reuse, R6.reuse, 0x4 ;  /* 0x0000000679127211 */ /* 0x0c0fe200078620ff */
[----:B------:R-:W-:Y:S01]  /*0180*/  IMAD R13, R121, 0x6, RZ ;  /* 0x00000006790d7824 */ /* 0x000fe200078e02ff */
[-C--:B------:R-:W-:Y:S01]  /*0190*/  IADD3 R20, P1, R25, R6.reuse, RZ ;  /* 0x0000000619147210 */ /* 0x080fe20007f3e0ff */
[----:B------:R-:W-:Y:S01]  /*01a0*/  IMAD R9, R121, 0x5, RZ ;  /* 0x0000000579097824 */ /* 0x000fe200078e02ff */
[-C--:B------:R-:W-:Y:S01]  /*01b0*/  LEA.HI.X.SX32 R19, R19, R7.reuse, 0x1, P3 ;  /* 0x0000000713137211 */ /* 0x080fe200018f0eff */
[----:B------:R-:W-:Y:S01]  /*01c0*/  IMAD R185, R121, 0x60, RZ ;  /* 0x0000006079b97824 */ /* 0x000fe200078e02ff */
[-C--:B------:R-:W-:Y:S01]  /*01d0*/  IADD3 R24, P3, R31, R6.reuse, RZ ;  /* 0x000000061f187210 */ /* 0x080fe20007f7e0ff */
[----:B------:R-:W-:Y:S01]  /*01e0*/  IMAD R37, R121, 0x18, RZ ;  /* 0x0000001879257824 */ /* 0x000fe200078e02ff */
[-C--:B------:R-:W-:Y:S01]  /*01f0*/  IADD3 R14, P2, R21, R6.reuse, RZ ;  /* 0x00000006150e7210 */ /* 0x080fe20007f5e0ff */
[----:B------:R-:W-:Y:S01]  /*0200*/  IMAD R11, R121, 0x3, RZ ;  /* 0x00000003790b7824 */ /* 0x000fe200078e02ff */
[-C--:B------:R-:W-:Y:S01]  /*0210*/  IADD3 R8, P0, R15, R6.reuse, RZ ;  /* 0x000000060f087210 */ /* 0x080fe20007f1e0ff */
[----:B------:R-:W-:Y:S01]  /*0220*/  IMAD R41, R121, 0x30, RZ ;  /* 0x0000003079297824 */ /* 0x000fe200078e02ff */
[-C--:B------:R-:W-:Y:S01]  /*0230*/  LEA.HI.X.SX32 R25, R25, R7.reuse, 0x1, P3 ;  /* 0x0000000719197211 */ /* 0x080fe200018f0eff */
[----:B------:R-:W-:Y:S01]  /*0240*/  IMAD R35, R121, 0xc, RZ ;  /* 0x0000000c79237824 */ /* 0x000fe200078e02ff */
[-C--:B------:R-:W-:Y:S01]  /*0250*/  LEA.HI.X.SX32 R21, R21, R7.reuse, 0x1, P1 ;  /* 0x0000000715157211 */ /* 0x080fe200008f0eff */
[----:B------:R-:W-:Y:S01]  /*0260*/  IMAD R51, R121, 0x38, RZ ;  /* 0x0000003879337824 */ /* 0x000fe200078e02ff */
[-C--:B------:R-:W-:Y:S01]  /*0270*/  IADD3 R30, P3, R13, R6.reuse, RZ ;  /* 0x000000060d1e7210 */ /* 0x080fe20007f7e0ff */
[C---:B------:R-:W-:Y:S01]  /*0280*/  IMAD R43, R121.reuse, 0xe, RZ ;  /* 0x0000000e792b7824 */ /* 0x040fe200078e02ff */
[C---:B------:R-:W-:Y:S01]  /*0290*/  SHF.L.U32 R27, R121.reuse, 0x5, RZ ;  /* 0x00000005791b7819 */ /* 0x040fe200000006ff */
[----:B------:R-:W-:Y:S01]  /*02a0*/  IMAD R187, R121, 0x70, RZ ;  /* 0x0000007079bb7824 */ /* 0x000fe200078e02ff */
[-C--:B------:R-:W-:Y:S01]  /*02b0*/  LEA.HI.X.SX32 R15, R9, R7.reuse, 0x1, P2 ;  /* 0x00000007090f7211 */ /* 0x080fe200010f0eff */
        /* <DEDUP_REMOVED lines=8> */
[----:B------:R-:W-:Y:S01]  /*0340*/  IMAD.SHL.U32 R53, R121, 0x2, RZ ;  /* 0x0000000279357824 */ /* 0x000fe200078e00ff */
[-C--:B------:R-:W-:Y:S01]  /*0350*/  LEA.HI.X.SX32 R31, R11, R7.reuse, 0x1, P3 ;  /* 0x000000070b1f7211 */ /* 0x080fe200018f0eff */
[C---:B------:R-:W-:Y:S01]  /*0360*/  IMAD R177, R121.reuse, 0x3f, RZ ;  /* 0x0000003f79b17824 */ /* 0x040fe200078e02ff */
[C---:B------:R-:W-:Y:S01]  /*0370*/  SHF.L.U32 R23, R121.reuse, 0x4, RZ ;  /* 0x0000000479177819 */ /* 0x040fe200000006ff */
[C---:B------:R-:W-:Y:S01]  /*0380*/  IMAD R67, R121.reuse, 0x12, RZ ;  /* 0x0000001279437824 */ /* 0x040fe200078e02ff */
[CC--:B------:R-:W-:Y:S01]  /*0390*/  LEA R22, P2, R121.reuse, R6.reuse, 0x5 ;  /* 0x0000000679167211 */ /* 0x0c0fe200078428ff */
[----:B------:R-:W-:Y:S01]  /*03a0*/  IMAD R73, R121, 0x16, RZ ;  /* 0x0000001679497824 */ /* 0x000fe200078e02ff */
[-C--:B------:R-:W-:Y:S01]  /*03b0*/  LEA.HI.X.SX32 R27, R27, R7.reuse, 0x1, P1 ;  /* 0x000000071b1b7211 */ /* 0x080fe200008f0eff */
        /* <DEDUP_REMOVED lines=29> */
[-C--:B------:R-:W-:Y:S01]  /*0590*/  LEA.HI.X.SX32 R41, R17, R7.reuse, 0x1, P0 ;  /* 0x0000000711297211 */ /* 0x080fe200000f0eff */
[----:B------:R-:W-:Y:S01]  /*05a0*/  IMAD R111, R121, 0x32, RZ ;  /* 0x00000032796f7824 */ /* 0x000fe200078e02ff */
[-C--:B------:R-:W-:Y:S01]  /*05b0*/  IADD3 R50, P5, R53, R6.reuse, RZ ;  /* 0x0000000635327210 */ /* 0x080fe20007fbe0ff */
[----:B------:R-:W-:Y:S01]  /*05c0*/  IMAD R115, R121, 0x34, RZ ;  /* 0x0000003479737824 */ /* 0x000fe200078e02ff */
[-C--:B------:R-:W-:Y:S01]  /*05d0*/  LEA.HI.X.SX32 R13, R51, R7.reuse, 0x1, P6 ;  /* 0x00000007330d7211 */ /* 0x080fe200030f0eff */
[C---:B------:R-:W-:Y:S01]  /*05e0*/  IMAD R75, R121.reuse, 0x17, RZ ;  /* 0x00000017794b7824 */ /* 0x040fe200078e02ff */
[CC--:B------:R-:W-:Y:S01]  /*05f0*/  LEA R52, P6, R121.reuse, R6.reuse, 0x2 ;  /* 0x0000000679347211 */ /* 0x0c0fe200078c10ff */
[----:B------:R-:W-:Y:S01]  /*0600*/  IMAD R77, R121, 0x19, RZ ;  /* 0x00000019794d7824 */ /* 0x000fe200078e02ff */
[-C--:B------:R-:W-:Y:S01]  /*0610*/  LEA.HI.X.SX32 R17, R177, R7.reuse, 0x1, P4 ;  /* 0x00000007b1117211 */ /* 0x080fe200020f0eff */
[C---:B------:R-:W-:Y:S01]  /*0620*/  IMAD R119, R121.reuse, 0x36, RZ ;  /* 0x0000003679777824 */ /* 0x040fe200078e02ff */
[C---:B------:R-:W-:Y:S01]  /*0630*/  SHF.L.U32 R55, R121.reuse, 0x2, RZ ;  /* 0x0000000279377819 */ /* 0x040fe200000006ff */
[C---:B------:R-:W-:Y:S01]  /*0640*/  IMAD R127, R121.reuse, 0x3a, RZ ;  /* 0x0000003a797f7824 */ /* 0x040fe200078e02ff */
[CC--:B------:R-:W-:Y:S01]  /*0650*/  LEA R54, P4, R121.reuse, R6.reuse, 0x3 ;  /* 0x0000000679367211 */ /* 0x0c0fe200078818ff */
[C---:B------:R-:W-:Y:S01]  /*0660*/  IMAD R125, R121.reuse, 0x3c, RZ ;  /* 0x0000003c797d7824 */ /* 0x040fe200078e02ff */
[CC--:B------:R-:W-:Y:S01]  /*0670*/  LEA.HI.X.SX32 R51, R121.reuse, R7.reuse, 0x1, P5 ;  /* 0x0000000779337211 */ /* 0x0c0fe200028f0eff */
[----:B------:R-:W-:Y:S01]  /*0680*/  IMAD R81, R121, 0x1b, RZ ;  /* 0x0000001b79517824 */ /* 0x000fe200078e02ff */
[-C--:B------:R-:W-:Y:S01]  /*0690*/  IADD3 R56, P5, R67, R6.reuse, RZ ;  /* 0x0000000643387210 */ /* 0x080fe20007fbe0ff */
[----:B------:R-:W-:Y:S01]  /*06a0*/  IMAD R83, R121, 0x1d, RZ ;  /* 0x0000001d79537824 */ /* 0x000fe200078e02ff */
[-C--:B------:R-:W-:Y:S01]  /*06b0*/  LEA.HI.X.SX32 R53, R53, R7.reuse, 0x1, P6 ;  /* 0x0000000735357211 */ /* 0x080fe200030f0eff */
        /* <DEDUP_REMOVED lines=77> */
[----:B------:R-:W-:Y:S01]  /*0b90*/  IADD3 R92, P5, R171, R6, RZ ;  /* 0x00000006ab5c7210 */ /* 0x000fe20007fbe0ff */
[----:B------:R-:W-:Y:S01]  /*0ba0*/  IMAD R123, R121, 0x37, RZ ;  /* 0x00000037797b7824 */ /* 0x000fe200078e02ff */
[-C--:B------:R-:W-:Y:S01]  /*0bb0*/  LEA.HI.X.SX32 R29, R29, R7.reuse, 0x1, P2 ;  /* 0x000000071d1d7211 */ /* 0x080fe200010f0eff */
[----:B------:R-:W-:Y:S01]  /*0bc0*/  IMAD R129, R121, 0x39, RZ ;  /* 0x0000003979817824 */ /* 0x000fe200078e02ff */
[-C--:B------:R-:W-:Y:S01]  /*0bd0*/  LEA.HI.X.SX32 R39, R39, R7.reuse, 0x1, P1 ;  /* 0x0000000727277211 */ /* 0x080fe200008f0eff */
[----:B------:R0:W2:Y:S01]  /*0be0*/  LDG.E.U16 R3, desc[UR16][R6.64] ;  /* 0x0000001006037981 */ /* 0x0000a2000c1e1500 */
[----:B------:R-:W-:-:S02]  /*0bf0*/  LEA.HI.X.SX32 R47, R47, R7, 0x1, P0 ;  /* 0x000000072f2f7211 */ /* 0x000fc400000f0eff */
[-C--:B------:R-:W-:Y:S01]  /*0c00*/  LEA.HI.X.SX32 R49, R49, R7.reuse, 0x1, P3 ;  /* 0x0000000731317211 */ /* 0x080fe200018f0eff */
[----:B------:R-:W3:Y:S01]  /*0c10*/  LDG.E.U16 R18, desc[UR16][R18.64] ;  /* 0x0000001012127981 */ /* 0x000ee2000c1e1500 */
[----:B------:R-:W-:Y:S02]  /*0c20*/  LEA.HI.X.SX32 R89, R89, R7, 0x1, P6 ;  /* 0x0000000759597211 */ /* 0x000fe400030f0eff */
[-C--:B------:R-:W-:Y:S01]  /*0c30*/  IADD3 R94, P2, R169, R6.reuse, RZ ;  /* 0x00000006a95e7210 */ /* 0x080fe20007f5e0ff */
[----:B------:R-:W4:Y:S01]  /*0c40*/  LDG.E.U16 R22, desc[UR16][R22.64] ;  /* 0x0000001016167981 */ /* 0x000f22000c1e1500 */
[-C--:B------:R-:W-:Y:S02]  /*0c50*/  IADD3 R96, P1, R167, R6.reuse, RZ ;  /* 0x00000006a7607210 */ /* 0x080fe40007f3e0ff */
[-C--:B------:R-:W-:Y:S01]  /*0c60*/  IADD3 R98, P0, R165, R6.reuse, RZ ;  /* 0x00000006a5627210 */ /* 0x080fe20007f1e0ff */
[----:B------:R-:W5:Y:S01]  /*0c70*/  LDG.E.U16 R26, desc[UR16][R26.64] ;  /* 0x000000101a1a7981 */ /* 0x000f62000c1e1500 */
[----:B------:R-:W-:-:S02]  /*0c80*/  IADD3 R100, P3, R163, R6, RZ ;  /* 0x00000006a3647210 */ /* 0x000fc40007f7e0ff */
[-C--:B------:R-:W-:Y:S01]  /*0c90*/  IADD3 R102, P6, R161, R6.reuse, RZ ;  /* 0x00000006a1667210 */ /* 0x080fe20007fde0ff */
[----:B------:R-:W5:Y:S01]  /*0ca0*/  LDG.E.U16 R8, desc[UR16][R8.64] ;  /* 0x0000001008087981 */ /* 0x000f62000c1e1500 */
[-C--:B------:R-:W-:Y:S02]  /*0cb0*/  LEA.HI.X.SX32 R91, R91, R7.reuse, 0x1, P4 ;  /* 0x000000075b5b7211 */ /* 0x080fe400020f0eff */
[-C--:B------:R-:W-:Y:S01]  /*0cc0*/  IADD3 R104, P4, R159, R6.reuse, RZ ;  /* 0x000000069f687210 */ /* 0x080fe20007f9e0ff */
[----:B------:R-:W5:Y:S01]  /*0cd0*/  LDG.E.U16 R36, desc[UR16][R36.64] ;  /* 0x0000001024247981 */ /* 0x000f62000c1e1500 */
[-C--:B------:R-:W-:Y:S02]  /*0ce0*/  LEA.HI.X.SX32 R93, R93, R7.reuse, 0x1, P5 ;  /* 0x000000075d5d7211 */ /* 0x080fe400028f0eff */
[----:B------:R-:W-:Y:S01]  /*0cf0*/  IADD3 R106, P5, R157, R6, RZ ;  /* 0x000000069d6a7210 */ /* 0x000fe20007fbe0ff */
[----:B------:R1:W5:Y:S01]  /*0d00*/  LDG.E.U16 R10, desc[UR16][R10.64] ;  /* 0x000000100a0a7981 */ /* 0x000362000c1e1500 */
[----:B------:R-:W-:-:S02]  /*0d10*/  LEA.HI.X.SX32 R95, R95, R7, 0x1, P2 ;  /* 0x000000075f5f7211 */ /* 0x000fc400010f0eff */
[-C--:B------:R-:W-:Y:S01]  /*0d20*/  LEA.HI.X.SX32 R97, R97, R7.reuse, 0x1, P1 ;  /* 0x0000000761617211 */ /* 0x080fe200008f0eff */
[----:B------:R-:W5:Y:S01]  /*0d30*/  LDG.E.U16 R12, desc[UR16][R12.64] ;  /* 0x000000100c0c7981 */ /* 0x000f62000c1e1500 */
[-C--:B------:R-:W-:Y:S02]  /*0d40*/  LEA.HI.X.SX32 R99, R99, R7.reuse, 0x1, P0 ;  /* 0x0000000763637211 */ /* 0x080fe400000f0eff */
[-C--:B------:R-:W-:Y:S01]  /*0d50*/  LEA.HI.X.SX32 R101, R101, R7.reuse, 0x1, P3 ;  /* 0x0000000765657211 */ /* 0x080fe200018f0eff */
[----:B------:R-:W5:Y:S01]  /*0d60*/  LDG.E.U16 R50, desc[UR16][R50.64] ;  /* 0x0000001032327981 */ /* 0x000f62000c1e1500 */
[----:B------:R-:W-:Y:S02]  /*0d70*/  LEA.HI.X.SX32 R103, R103, R7, 0x1, P6 ;  /* 0x0000000767677211 */ /* 0x000fe400030f0eff */
[-C--:B------:R-:W-:Y:S01]  /*0d80*/  IADD3 R108, P2, R155, R6.reuse, RZ ;  /* 0x000000069b6c7210 */ /* 0x080fe20007f5e0ff */
[----:B------:R-:W5:Y:S01]  /*0d90*/  LDG.E.U16 R56, desc[UR16][R56.64] ;  /* 0x0000001038387981 */ /* 0x000f62000c1e1500 */
[----:B------:R-:W-:-:S02]  /*0da0*/  IADD3 R110, P1, R153, R6, RZ ;  /* 0x00000006996e7210 */ /* 0x000fc40007f3e0ff */
[-C--:B------:R-:W-:Y:S01]  /*0db0*/  IADD3 R112, P0, R151, R6.reuse, RZ ;  /* 0x0000000697707210 */ /* 0x080fe20007f1e0ff */
[----:B------:R-:W5:Y:S01]  /*0dc0*/  LDG.E.U16 R64, desc[UR16][R64.64] ;  /* 0x0000001040407981 */ /* 0x000f62000c1e1500 */
[-C--:B------:R-:W-:Y:S02]  /*0dd0*/  IADD3 R114, P3, R149, R6.reuse, RZ ;  /* 0x0000000695727210 */ /* 0x080fe40007f7e0ff */
[-C--:B------:R-:W-:Y:S01]  /*0de0*/  IADD3 R116, P6, R147, R6.reuse, RZ ;  /* 0x0000000693747210 */ /* 0x080fe20007fde0ff */
[----:B------:R-:W5:Y:S01]  /*0df0*/  LDG.E.U16 R76, desc[UR16][R76.64] ;  /* 0x000000104c4c7981 */ /* 0x000f62000c1e1500 */
[-C--:B------:R-:W-:Y:S02]  /*0e00*/  LEA.HI.X.SX32 R105, R105, R7.reuse, 0x1, P4 ;  /* 0x0000000769697211 */ /* 0x080fe400020f0eff */
[----:B------:R-:W-:Y:S01]  /*0e10*/  IADD3 R118, P4, R145, R6, RZ ;  /* 0x0000000691767210 */ /* 0x000fe20007f9e0ff */
[----:B------:R-:W5:Y:S01]  /*0e20*/  LDG.E.U16 R28, desc[UR16][R28.64] ;  /* 0x000000101c1c7981 */ /* 0x000f62000c1e1500 */
[----:B------:R-:W-:-:S02]  /*0e30*/  LEA.HI.X.SX32 R107, R107, R7, 0x1, P5 ;  /* 0x000000076b6b7211 */ /* 0x000fc400028f0eff */
[----:B------:R-:W-:Y:S01]  /*0e40*/  IADD3 R120, P5, R143, R6, RZ ;  /* 0x000000068f787210 */ /* 0x000fe20007fbe0ff */
[----:B------:R-:W5:Y:S01]  /*0e50*/  LDG.E.U16 R94, desc[UR16][R94.64] ;  /* 0x000000105e5e7981 */ /* 0x000f62000c1e1500 */
[-C--:B------:R-:W-:Y:S02]  /*0e60*/  LEA.HI.X.SX32 R109, R109, R7.reuse, 0x1, P2 ;  /* 0x000000076d6d7211 */ /* 0x080fe400010f0eff */
[-C--:B------:R-:W-:Y:S01]  /*0e70*/  LEA.HI.X.SX32 R111, R111, R7.reuse, 0x1, P1 ;  /* 0x000000076f6f7211 */ /* 0x080fe200008f0eff */
[----:B------:R-:W5:Y:S01]  /*0e80*/  LDG.E.U16 R20, desc[UR16][R20.64] ;  /* 0x0000001014147981 */ /* 0x000f62000c1e1500 */
[-C--:B------:R-:W-:Y:S02]  /*0e90*/  LEA.HI.X.SX32 R113, R113, R7.reuse, 0x1, P0 ;  /* 0x0000000771717211 */ /* 0x080fe400000f0eff */
[-C--:B------:R-:W-:Y:S01]  /*0ea0*/  LEA.HI.X.SX32 R115, R115, R7.reuse, 0x1, P3 ;  /* 0x0000000773737211 */ /* 0x080fe200018f0eff */
[----:B------:R-:W5:Y:S01]  /*0eb0*/  LDG.E.U16 R108, desc[UR16][R108.64] ;  /* 0x000000106c6c7981 */ /* 0x000f62000c1e1500 */
[----:B------:R-:W-:-:S02]  /*0ec0*/  LEA.HI.X.SX32 R117, R117, R7, 0x1, P6 ;  /* 0x0000000775757211 */ /* 0x000fc400030f0eff */
[-C--:B------:R-:W-:Y:S01]  /*0ed0*/  IADD3 R122, P2, R141, R6.reuse, RZ ;  /* 0x000000068d7a7210 */ /* 0x080fe20007f5e0ff */
[----:B------:R-:W5:Y:S01]  /*0ee0*/  LDG.E.U16 R52, desc[UR16][R52.64] ;  /* 0x0000001034347981 */ /* 0x000f62000c1e1500 */
[-C--:B------:R-:W-:Y:S02]  /*0ef0*/  IADD3 R126, P1, R139, R6.reuse, RZ ;  /* 0x000000068b7e7210 */ /* 0x080fe40007f3e0ff */
[-C--:B------:R-:W-:Y:S01]  /*0f00*/  IADD3 R128, P0, R137, R6.reuse, RZ ;  /* 0x0000000689807210 */ /* 0x080fe20007f1e0ff */
[----:B------:R-:W5:Y:S01]  /*0f10*/  LDG.E.U16 R66, desc[UR16][R66.64] ;  /* 0x0000001042427981 */ /* 0x000f62000c1e1500 */
[-C--:B------:R-:W-:Y:S02]  /*0f20*/  IADD3 R124, P3, R135, R6.reuse, RZ ;  /* 0x00000006877c7210 */ /* 0x080fe40007f7e0ff */
[-C--:B------:R-:W-:Y:S01]  /*0f30*/  IADD3 R130, P6, R133, R6.reuse, RZ ;  /* 0x0000000685827210 */ /* 0x080fe20007fde0ff */
[----:B------:R-:W-:Y:S01]  /*0f40*/  IMAD R133, R121, 0x3d, RZ ;  /* 0x0000003d79857824 */ /* 0x000fe200078e02ff */
[-C--:B------:R-:W-:Y:S01]  /*0f50*/  LEA.HI.X.SX32 R119, R119, R7.reuse, 0x1, P4 ;  /* 0x0000000777777211 */ /* 0x080fe200020f0eff */
[----:B------:R-:W5:Y:S01]  /*0f60*/  LDG.E.U16 R78, desc[UR16][R78.64] ;  /* 0x000000104e4e7981 */ /* 0x000f62000c1e1500 */
[----:B0-----:R-:W-:Y:S01]  /*0f70*/  IADD3 R6, P4, R131, R6, RZ ;  /* 0x0000000683067210 */ /* 0x001fe20007f9e0ff */
[----:B------:R-:W-:Y:S01]  /*0f80*/  IMAD R131, R121, 0x3b, RZ ;  /* 0x0000003b79837824 */ /* 0x000fe200078e02ff */
[-C--:B------:R-:W-:Y:S01]  /*0f90*/  LEA.HI.X.SX32 R121, R123, R7.reuse, 0x1, P5 ;  /* 0x000000077b797211 */ /* 0x080fe200028f0eff */
[----:B------:R-:W5:Y:S01]  /*0fa0*/  LDG.E.U16 R38, desc[UR16][R38.64] ;  /* 0x0000001026267981 */ /* 0x000f62000c1e1500 */
[----:B------:R-:W-:-:S02]  /*0fb0*/  LEA.HI.X.SX32 R123, R129, R7, 0x1, P2 ;  /* 0x00000007817b7211 */ /* 0x000fc400010f0eff */
[-C--:B------:R-:W-:Y:S01]  /*0fc0*/  LEA.HI.X.SX32 R127, R127, R7.reuse, 0x1, P1 ;  /* 0x000000077f7f7211 */ /* 0x080fe200008f0eff */
[----:B------:R-:W5:Y:S01]  /*0fd0*/  LDG.E.U16 R96, desc[UR16][R96.64] ;  /* 0x0000001060607981 */ /* 0x000f62000c1e1500 */
[-C--:B------:R-:W-:Y:S02]  /*0fe0*/  LEA.HI.X.SX32 R129, R131, R7.reuse, 0x1, P0 ;  /* 0x0000000783817211 */ /* 0x080fe400000f0eff */
[-C--:B------:R-:W-:Y:S01]  /*0ff0*/  LEA.HI.X.SX32 R125, R125, R7.reuse, 0x1, P3 ;  /* 0x000000077d7d7211 */ /* 0x080fe200018f0eff */
[----:B------:R-:W5:Y:S01]  /*1000*/  LDG.E.U16 R122, desc[UR16][R122.64] ;  /* 0x000000107a7a7981 */ /* 0x000f62000c1e1500 */
[-C--:B------:R-:W-:Y:S02]  /*1010*/  LEA.HI.X.SX32 R131, R133, R7.reuse, 0x1, P6 ;  /* 0x0000000785837211 */ /* 0x080fe400030f0eff */
[----:B------:R-:W-:Y:S01]  /*1020*/  LEA.HI.X.SX32 R7, R5, R7, 0x1, P4 ;  /* 0x0000000705077211 */ /* 0x000fe200020f0eff */
[----:B------:R-:W5:Y:S04]  /*1030*/  LDG.E.U16 R110, desc[UR16][R110.64] ;  /* 0x000000106e6e7981 */ /* 0x000f68000c1e1500 */
        /* <DEDUP_REMOVED lines=21> */
[----:B------:R0:W5:Y:S04]  /*1190*/  LDG.E.U16 R89, desc[UR16][R88.64] ;  /* 0x0000001058597981 */ /* 0x000168000c1e1500 */
        /* <DEDUP_REMOVED lines=18> */
[----:B------:R-:W5:Y:S01]  /*12c0*/  LDG.E.U16 R16, desc[UR16][R16.64] ;  /* 0x0000001010107981 */ /* 0x000f62000c1e1500 */
[----:B------:R-:W0:Y:S01]  /*12d0*/  S2UR UR4, SR_CgaCtaId ;  /* 0x00000000000479c3 */ /* 0x000e220000008800 */
[----:B-1----:R-:W-:-:S02]  /*12e0*/  LOP3.LUT R11, R2, 0x3f, RZ, 0xc0, !PT ;  /* 0x0000003f020b7812 */ /* 0x002fc400078ec0ff */
[----:B0-----:R-:W-:Y:S02]  /*12f0*/  LOP3.LUT R88, R2, 0x40, RZ, 0xc0, !PT ;  /* 0x0000004002587812 */ /* 0x001fe400078ec0ff */
[----:B------:R-:W-:Y:S01]  /*1300*/  SHF.L.U32 R9, R11, 0x1, RZ ;  /* 0x000000010b097819 */ /* 0x000fe200000006ff */
[----:B------:R-:W-:-:S04]  /*1310*/  UMOV UR7, 0x400 ;  /* 0x0000040000077882 */ /* 0x000fc80000000000 */
[----:B------:R-:W-:-:S05]  /*1320*/  IMAD R5, R88, 0x80, R9 ;  /* 0x0000008058057824 */ /* 0x000fca00078e0209 */
[C---:B------:R-:W-:Y:S01]  /*1330*/  LOP3.LUT R7, R5.reuse, 0x10, RZ, 0x3c, !PT ;  /* 0x0000001005077812 */ /* 0x040fe200078e3cff */
[----:B------:R-:W-:Y:S01]  /*1340*/  ULEA UR7, UR4, UR7, 0x18 ;  /* 0x0000000704077291 */ /* 0x000fe2000f8ec03f */
[----:B------:R-:W-:-:S08]  /*1350*/  LOP3.LUT R13, R5, 0x20, RZ, 0x3c, !PT ;  /* 0x00000020050d7812 */ /* 0x000fd000078e3cff */
[----:B--2---:R0:W-:Y:S04]  /*1360*/  STS.U16 [R5+UR7], R3 ;  /* 0x0000000305007988 */ /* 0x0041e80008000407 */
[----:B---3--:R-:W-:Y:S04]  /*1370*/  STS.U16 [R5+UR7+0x400], R18 ;  /* 0x0004001205007988 */ /* 0x008fe80008000407 */
[----:B----4-:R-:W-:Y:S01]  /*1380*/  STS.U16 [R5+UR7+0x800], R22 ;  /* 0x0008001605007988 */ /* 0x010fe20008000407 */
[----:B0-----:R-:W-:-:S03]  /*1390*/  LOP3.LUT R3, R5, 0x30, RZ, 0x3c, !PT ;  /* 0x0000003005037812 */ /* 0x001fc600078e3cff */
[----:B-----5:R-:W-:Y:S04]  /*13a0*/  STS.U16 [R5+UR7+0x1000], R26 ;  /* 0x0010001a05007988 */ /* 0x020fe80008000407 */
[----:B------:R-:W-:Y:S04]  /*13b0*/  STS.U16 [R5+UR7+0x1400], R8 ;  /* 0x0014000805007988 */ /* 0x000fe80008000407 */
        /* <DEDUP_REMOVED lines=10> */
[----:B------:R0:W-:Y:S04]  /*1460*/  STS.U16 [R7+UR7+0x1c80], R122 ;  /* 0x001c807a07007988 */ /* 0x0001e80008000407 */
[----:B------:R-:W-:Y:S01]  /*1470*/  STS.U16 [R13+UR7+0x100], R52 ;  /* 0x000100340d007988 */ /* 0x000fe20008000407 */
[----:B0-----:R-:W-:-:S03]  /*1480*/  LOP3.LUT R7, R5, 0x40, RZ, 0x3c, !PT ;  /* 0x0000004005077812 */ /* 0x001fc600078e3cff */
[----:B------:R-:W-:Y:S04]  /*1490*/  STS.U16 [R13+UR7+0x500], R20 ;  /* 0x000500140d007988 */ /* 0x000fe80008000407 */
[----:B------:R-:W-:Y:S04]  /*14a0*/  STS.U16 [R13+UR7+0x900], R66 ;  /* 0x000900420d007988 */ /* 0x000fe80008000407 */
[----:B------:R-:W-:Y:S04]  /*14b0*/  STS.U16 [R13+UR7+0xd00], R78 ;  /* 0x000d004e0d007988 */ /* 0x000fe80008000407 */
[----:B------:R-:W-:Y:S04]  /*14c0*/  STS.U16 [R13+UR7+0x1100], R38 ;  /* 0x001100260d007988 */ /* 0x000fe80008000407 */
[----:B------:R-:W-:Y:S04]  /*14d0*/  STS.U16 [R13+UR7+0x1500], R96 ;  /* 0x001500600d007988 */ /* 0x000fe80008000407 */
[----:B------:R-:W-:Y:S04]  /*14e0*/  STS.U16 [R13+UR7+0x1900], R110 ;  /* 0x0019006e0d007988 */ /* 0x000fe80008000407 */
[----:B------:R0:W-:Y:S04]  /*14f0*/  STS.U16 [R13+UR7+0x1d00], R126 ;  /* 0x001d007e0d007988 */ /* 0x0001e80008000407 */
[----:B------:R-:W-:Y:S04]  /*1500*/  STS.U16 [R3+UR7+0x180], R30 ;  /* 0x0001801e03007988 */ /* 0x000fe80008000407 */
[----:B------:R-:W-:Y:S01]  /*1510*/  STS.U16 [R3+UR7+0x580], R58 ;  /* 0x0005803a03007988 */ /* 0x000fe20008000407 */
[----:B0-----:R-:W-:-:S03]  /*1520*/  LOP3.LUT R13, R5, 0x50, RZ, 0x3c, !PT ;  /* 0x00000050050d7812 */ /* 0x001fc600078e3cff */
        /* <DEDUP_REMOVED lines=14> */
[----:B------:R0:W-:Y:S02]  /*1610*/  STS.U16 [R7+UR7+0x1e00], R124 ;  /* 0x001e007c07007988 */ /* 0x0001e40008000407 */
[----:B0-----:R-:W-:-:S02]  /*1620*/  LOP3.LUT R7, R5, 0x70, RZ, 0x3c, !PT ;  /* 0x0000007005077812 */ /* 0x001fc400078e3cff */
[----:B------:R-:W0:Y:S01]  /*1630*/  LDC R5, c[0x0][0x280] ;  /* 0x0000a000ff057b82 */ /* 0x000e220000000800 */
[----:B------:R-:W-:Y:S01]  /*1640*/  STS.U16 [R13+UR7+0x280], R14 ;  /* 0x0002800e0d007988 */ /* 0x000fe20008000407 */
[----:B------:R-:W-:-:S03]  /*1650*/  IMAD.SHL.U32 R136, R2, 0x40, RZ ;  /* 0x0000004002887824 */ /* 0x000fc600078e00ff */
[----:B------:R-:W-:Y:S04]  /*1660*/  STS.U16 [R13+UR7+0x680], R60 ;  /* 0x0006803c0d007988 */ /* 0x000fe80008000407 */
[----:B------:R-:W-:Y:S04]  /*1670*/  STS.U16 [R13+UR7+0xa80], R70 ;  /* 0x000a80460d007988 */ /* 0x000fe80008000407 */
[----:B------:R-:W-:Y:S01]  /*1680*/  STS.U16 [R13+UR7+0xe80], R82 ;  /* 0x000e80520d007988 */ /* 0x000fe20008000407 */
[----:B0-----:R-:W-:-:S03]  /*1690*/  ISETP.GE.AND P0, PT, R5, 0x1, PT ;  /* 0x000000010500780c */ /* 0x001fc60003f06270 */
        /* <DEDUP_REMOVED lines=11> */
[----:B------:R0:W-:Y:S01]  /*1750*/  STS.U16 [R3+UR7+0x1f00], R6 ;  /* 0x001f000603007988 */ /* 0x0001e20008000407 */
[----:B------:R-:W-:-:S03]  /*1760*/  MOV R150, 0x3f800000 ;  /* 0x3f80000000967802 */ /* 0x000fc60000000f00 */
[----:B------:R-:W-:Y:S01]  /*1770*/  STS.U16 [R7+UR7+0x380], R40 ;  /* 0x0003802807007988 */ /* 0x000fe20008000407 */
[----:B------:R-:W-:-:S03]  /*1780*/  MOV R99, 0xff800000 ;  /* 0xff80000000637802 */ /* 0x000fc60000000f00 */
[----:B------:R1:W-:Y:S01]  /*1790*/  STS.U16 [R7+UR7+0x780], R62 ;  /* 0x0007803e07007988 */ /* 0x0003e20008000407 */
[----:B0-----:R-:W-:-:S03]  /*17a0*/  SHF.L.U32 R3, R2, 0x3, RZ ;  /* 0x0000000302037819 */ /* 0x001fc600000006ff */
[----:B------:R0:W-:Y:S01]  /*17b0*/  STS.U16 [R7+UR7+0xb80], R74 ;  /* 0x000b804a07007988 */ /* 0x0001e20008000407 */
[----:B------:R-:W-:-:S03]  /*17c0*/  IMAD.MOV.U32 R98, RZ, RZ, -0x800000 ;  /* 0xff800000ff627424 */ /* 0x000fc600078e00ff */
[----:B------:R2:W-:Y:S01]  /*17d0*/  STS.U16 [R7+UR7+0xf80], R86 ;  /* 0x000f805607007988 */ /* 0x0005e20008000407 */
[----:B------:R-:W-:-:S03]  /*17e0*/  MOV R97, 0xff800000 ;  /* 0xff80000000617802 */ /* 0x000fc60000000f00 */
[----:B------:R3:W-:Y:S01]  /*17f0*/  STS.U16 [R7+UR7+0x1380], R92 ;  /* 0x0013805c07007988 */ /* 0x0007e20008000407 */
[----:B------:R-:W-:-:S03]  /*1800*/  MOV R96, 0xff800000 ;  /* 0xff80000000607802 */ /* 0x000fc60000000f00 */
[----:B------:R3:W-:Y:S01]  /*1810*/  STS.U16 [R7+UR7+0x1780], R106 ;  /* 0x0017806a07007988 */ /* 0x0007e20008000407 */
[----:B------:R-:W-:-:S03]  /*1820*/  IMAD.MOV.U32 R144, RZ, RZ, 0x3f800000 ;  /* 0x3f800000ff907424 */ /* 0x000fc600078e00ff */
[----:B------:R3:W-:Y:S01]  /*1830*/  STS.U16 [R7+UR7+0x1b80], R120 ;  /* 0x001b807807007988 */ /* 0x0007e20008000407 */
[----:B------:R-:W-:-:S03]  /*1840*/  MOV R147, 0x3f800000 ;  /* 0x3f80000000937802 */ /* 0x000fc60000000f00 */
[----:B------:R3:W-:Y:S01]  /*1850*/  STS.U16 [R7+UR7+0x1f80], R16 ;  /* 0x001f801007007988 */ /* 0x0007e20008000407 */
[----:B------:R-:W-:Y:S02]  /*1860*/  MOV R148, 0x3f800000 ;  /* 0x3f80000000947802 */ /* 0x000fe40000000f00 */
[----:B------:R-:W-:Y:S02]  /*1870*/  CS2R R56, SRZ ;  /* 0x0000000000387805 */ /* 0x000fe4000001ff00 */
[----:B------:R-:W-:Y:S02]  /*1880*/  CS2R R58, SRZ ;  /* 0x00000000003a7805 */ /* 0x000fe4000001ff00 */
[----:B------:R-:W-:Y:S02]  /*1890*/  CS2R R60, SRZ ;  /* 0x00000000003c7805 */ /* 0x000fe4000001ff00 */
[----:B-1----:R-:W-:Y:S02]  /*18a0*/  CS2R R62, SRZ ;  /* 0x00000000003e7805 */ /* 0x002fe4000001ff00 */
[----:B------:R-:W-:-:S02]  /*18b0*/  CS2R R64, SRZ ;  /* 0x0000000000407805 */ /* 0x000fc4000001ff00 */
[----:B------:R-:W-:Y:S02]  /*18c0*/  CS2R R66, SRZ ;  /* 0x0000000000427805 */ /* 0x000fe4000001ff00 */
[----:B------:R-:W-:Y:S02]  /*18d0*/  CS2R R68, SRZ ;  /* 0x0000000000447805 */ /* 0x000fe4000001ff00 */
[----:B------:R-:W-:Y:S02]  /*18e0*/  CS2R R70, SRZ ;  /* 0x0000000000467805 */ /* 0x000fe4000001ff00 */
[----:B------:R-:W-:Y:S02]  /*18f0*/  CS2R R72, SRZ ;  /* 0x0000000000487805 */ /* 0x000fe4000001ff00 */
[----:B0-----:R-:W-:Y:S02]  /*1900*/  CS2R R74, SRZ ;  /* 0x00000000004a7805 */ /* 0x001fe4000001ff00 */
[----:B------:R-:W-:-:S02]  /*1910*/  CS2R R76, SRZ ;  /* 0x00000000004c7805 */ /* 0x000fc4000001ff00 */
[----:B------:R-:W-:Y:S02]  /*1920*/  CS2R R78, SRZ ;  /* 0x00000000004e7805 */ /* 0x000fe4000001ff00 */
[----:B------:R-:W-:Y:S02]  /*1930*/  CS2R R80, SRZ ;  /* 0x0000000000507805 */ /* 0x000fe4000001ff00 */
[----:B------:R-:W-:Y:S02]  /*1940*/  CS2R R82, SRZ ;  /* 0x0000000000527805 */ /* 0x000fe4000001ff00 */
[----:B------:R-:W-:Y:S02]  /*1950*/  CS2R R84, SRZ ;  /* 0x0000000000547805 */ /* 0x000fe4000001ff00 */
[----:B--2---:R-:W-:Y:S02]  /*1960*/  CS2R R86, SRZ ;  /* 0x0000000000567805 */ /* 0x004fe4000001ff00 */
[----:B------:R-:W-:-:S02]  /*1970*/  CS2R R24, SRZ ;  /* 0x0000000000187805 */ /* 0x000fc4000001ff00 */
[----:B------:R-:W-:Y:S02]  /*1980*/  CS2R R26, SRZ ;  /* 0x00000000001a7805 */ /* 0x000fe4000001ff00 */
[----:B------:R-:W-:Y:S02]  /*1990*/  CS2R R28, SRZ ;  /* 0x00000000001c7805 */ /* 0x000fe4000001ff00 */
[----:B------:R-:W-:Y:S02]  /*19a0*/  CS2R R30, SRZ ;  /* 0x00000000001e7805 */ /* 0x000fe4000001ff00 */
[----:B------:R-:W-:Y:S02]  /*19b0*/  CS2R R32, SRZ ;  /* 0x0000000000207805 */ /* 0x000fe4000001ff00 */
[----:B------:R-:W-:Y:S02]  /*19c0*/  CS2R R34, SRZ ;  /* 0x0000000000227805 */ /* 0x000fe4000001ff00 */
        /* <DEDUP_REMOVED lines=10> */
[----:B------:R-:W-:Y:S02]  /*1a70*/  LOP3.LUT R136, R136, 0x400, RZ, 0xc0, !PT ;  /* 0x0000040088887812 */ /* 0x000fe400078ec0ff */
[----:B------:R-:W-:Y:S02]  /*1a80*/  LOP3.LUT R137, R3, 0x300, RZ, 0xc0, !PT ;  /* 0x0000030003897812 */ /* 0x000fe400078ec0ff */
[----:B------:R-:W-:Y:S01]  /*1a90*/  LOP3.LUT R138, R2, 0xf, RZ, 0xc0, !PT ;  /* 0x0000000f028a7812 */ /* 0x000fe200078ec0ff */
[----:B---3--:R-:W-:Y:S06]  /*1aa0*/  @!P0 BRA `(.L_x_0) ;  /* 0x0000001c00048947 */ /* 0x008fec0003800000 */
[----:B------:R-:W0:Y:S01]  /*1ab0*/  LDC.64 R120, c[0x0][0x250] ;  /* 0x00009400ff787b82 */ /* 0x000e220000000a00 */
[----:B------:R-:W-:Y:S01]  /*1ac0*/  ULDC UR4, c[0x0][0x258] ;  /* 0x0000960000047ab9 */ /* 0x000fe20000000800 */
[----:B------:R-:W-:Y:S01]  /*1ad0*/  SHF.R.U32.HI R10, RZ, 0x6, R2 ;  /* 0x00000006ff0a7819 */ /* 0x000fe20000011602 */
[----:B------:R-:W-:Y:S01]  /*1ae0*/  IMAD R11, R11, UR4, RZ ;  /* 0x000000040b0b7c24 */ /* 0x000fe2000f8e02ff */
[----:B------:R-:W-:Y:S01]  /*1af0*/  ISETP.NE.U32.AND P0, PT, R88, RZ, PT ;  /* 0x000000ff5800720c */ /* 0x000fe20003f05070 */
[----:B------:R-:W-:Y:S01]  /*1b00*/  ULDC.64 UR4, c[0x0][0x218] ;  /* 0x0000860000047ab9 */ /* 0x000fe20000000a00 */
[----:B------:R-:W-:Y:S01]  /*1b10*/  SGXT.U32 R10, R10, 0x1 ;  /* 0x000000010a0a781a */ /* 0x000fe20000000000 */
[----:B------:R-:W-:Y:S01]  /*1b20*/  USHF.R.U32.HI UR12, URZ, 0x4, UR7 ;  /* 0x000000043f0c7899 */ /* 0x000fe20008011607 */
[----:B------:R-:W1:Y:S01]  /*1b30*/  LDC.64 R118, c[0x0][0x260] ;  /* 0x00009800ff767b82 */ /* 0x000e620000000a00 */
[C---:B------:R-:W-:Y:S01]  /*1b40*/  SHF.L.U32 R8, R11.reuse, 0x1, RZ ;  /* 0x000000010b087819 */ /* 0x040fe200000006ff */
[----:B------:R-:W-:Y:S01]  /*1b50*/  IMAD.HI R11, R11, 0x2, RZ ;  /* 0x000000020b0b7827 */ /* 0x000fe200078e02ff */
[----:B------:R-:W-:Y:S01]  /*1b60*/  UIADD3 UR8, UR7, 0x4000, URZ ;  /* 0x0000400007087890 */ /* 0x000fe2000fffe03f */
[----:B------:R-:W-:Y:S01]  /*1b70*/  MOV R146, 0xff800000 ;  /* 0xff80000000927802 */ /* 0x000fe20000000f00 */
[----:B------:R-:W-:Y:S01]  /*1b80*/  USGXT.U32 UR12, UR12, 0xe ;  /* 0x0000000e0c0c789a */ /* 0x000fe20008000000 */
[----:B------:R-:W-:Y:S01]  /*1b90*/  IMAD.MOV.U32 R150, RZ, RZ, 0x3f800000 ;  /* 0x3f800000ff967424 */ /* 0x000fe200078e00ff */
[----:B------:R-:W-:Y:S01]  /*1ba0*/  USHF.R.U32.HI UR14, URZ, 0x4, UR8 ;  /* 0x000000043f0e7899 */ /* 0x000fe20008011608 */
[----:B------:R-:W2:Y:S01]  /*1bb0*/  LDC R28, c[0x0][0x268] ;  /* 0x00009a00ff1c7b82 */ /* 0x000ea20000000800 */
[----:B------:R-:W-:Y:S01]  /*1bc0*/  UIADD3 UR8, UP0, UR12, 0x80, URZ ;  /* 0x000000800c087890 */ /* 0x000fe2000ff1e03f */
[----:B------:R-:W-:Y:S01]  /*1bd0*/  MOV R141, RZ ;  /* 0x000000ff008d7202 */ /* 0x000fe20000000f00 */
[----:B------:R-:W-:Y:S01]  /*1be0*/  USGXT.U32 UR14, UR14, 0xe ;  /* 0x0000000e0e0e789a */ /* 0x000fe20008000000 */
[----:B------:R-:W-:Y:S01]  /*1bf0*/  MOV R145, RZ ;  /* 0x000000ff00917202 */ /* 0x000fe20000000f00 */
[----:B------:R-:W-:Y:S01]  /*1c00*/  IMAD.MOV.U32 R144, RZ, RZ, 0x3f800000 ;  /* 0x3f800000ff907424 */ /* 0x000fe200078e00ff */
[----:B------:R-:W-:Y:S01]  /*1c10*/  MOV R147, 0x3f800000 ;  /* 0x3f80000000937802 */ /* 0x000fe20000000f00 */
[----:B------:R-:W-:Y:S01]  /*1c20*/  IMAD.MOV.U32 R139, RZ, RZ, -0x800000 ;  /* 0xff800000ff8b7424 */ /* 0x000fe200078e00ff */
[----:B------:R-:W-:Y:S01]  /*1c30*/  MOV R148, 0x3f800000 ;  /* 0x3f80000000947802 */ /* 0x000fe20000000f00 */
[----:B0-----:R-:W-:Y:S01]  /*1c40*/  IMAD R6, R120, UR6, RZ ;  /* 0x0000000678067c24 */ /* 0x001fe2000f8e02ff */
[----:B------:R-:W-:Y:S01]  /*1c50*/  SEL R120, RZ, 0x90, !P0 ;  /* 0x00000090ff787807 */ /* 0x000fe20004000000 */
[----:B------:R-:W-:Y:S01]  /*1c60*/  IMAD R10, R10, R121, RZ ;  /* 0x000000790a0a7224 */ /* 0x000fe200078e02ff */
[----:B------:R-:W-:Y:S01]  /*1c70*/  MOV R149, 0xff800000 ;  /* 0xff80000000957802 */ /* 0x000fe20000000f00 */
[----:B------:R-:W-:Y:S01]  /*1c80*/  IMAD.SHL.U32 R7, R6, 0x2, RZ ;  /* 0x0000000206077824 */ /* 0x000fe200078e00ff */
[----:B------:R-:W-:Y:S01]  /*1c90*/  LOP3.LUT R120, R120, R9, RZ, 0x3c, !PT ;  /* 0x0000000978787212 */ /* 0x000fe200078e3cff */
[----:B------:R-:W-:Y:S01]  /*1ca0*/  IMAD.HI R6, R6, 0x2, RZ ;  /* 0x0000000206067827 */ /* 0x000fe200078e02ff */
[----:B------:R-:W-:-:S02]  /*1cb0*/  CS2R R56, SRZ ;  /* 0x0000000000387805 */ /* 0x000fc4000001ff00 */
[----:B------:R-:W-:Y:S02]  /*1cc0*/  CS2R R58, SRZ ;  /* 0x00000000003a7805 */ /* 0x000fe4000001ff00 */
[----:B------:R-:W-:Y:S01]  /*1cd0*/  IADD3 R23, P0, P1, R8, UR4, R7 ;  /* 0x0000000408177c10 */ /* 0x000fe2000f91e007 */
[----:B-1----:R-:W-:Y:S01]  /*1ce0*/  IMAD R118, R118, UR6, RZ ;  /* 0x0000000676767c24 */ /* 0x002fe2000f8e02ff */
[----:B------:R-:W-:Y:S01]  /*1cf0*/  SHF.R.U32.HI R7, RZ, 0x4, R2 ;  /* 0x00000004ff077819 */ /* 0x000fe20000011602 */
[----:B------:R-:W-:Y:S01]  /*1d00*/  IMAD R9, R138, R119, RZ ;  /* 0x000000778a097224 */ /* 0x000fe200078e02ff */
[----:B------:R-:W-:Y:S01]  /*1d10*/  IADD3.X R17, R11, UR5, R6, P0, P1 ;  /* 0x000000050b117c10 */ /* 0x000fe200087e2406 */
[----:B------:R-:W-:Y:S01]  /*1d20*/  ULDC.64 UR4, c[0x0][0x220] ;  /* 0x0000880000047ab9 */ /* 0x000fe20000000a00 */
[----:B------:R-:W-:Y:S01]  /*1d30*/  SGXT.U32 R6, R7, 0x3 ;  /* 0x000000030706781a */ /* 0x000fe20000000000 */
[----:B------:R-:W-:Y:S01]  /*1d40*/  IMAD.SHL.U32 R14, R9, 0x2, RZ ;  /* 0x00000002090e7824 */ /* 0x000fe200078e00ff */
[----:B------:R-:W-:Y:S01]  /*1d50*/  LEA R8, R121, R10, 0x1 ;  /* 0x0000000a79087211 */ /* 0x000fe200078e08ff */
[----:B------:R-:W-:Y:S01]  /*1d60*/  IMAD.HI R9, R9, 0x2, RZ ;  /* 0x0000000209097827 */ /* 0x000fe200078e02ff */
[----:B------:R-:W-:-:S02]  /*1d70*/  SHF.L.U32 R7, R118, 0x1, RZ ;  /* 0x0000000176077819 */ /* 0x000fc400000006ff */
[----:B------:R-:W-:Y:S02]  /*1d80*/  CS2R R60, SRZ ;  /* 0x00000000003c7805 */ /* 0x000fe4000001ff00 */
[C---:B------:R-:W-:Y:S01]  /*1d90*/  LEA R12, R121.reuse, R8, 0x1 ;  /* 0x00000008790c7211 */ /* 0x040fe200078e08ff */
[----:B--2---:R-:W-:Y:S01]  /*1da0*/  IMAD R11, R6, R28, RZ ;  /* 0x0000001c060b7224 */ /* 0x004fe200078e02ff */
[----:B------:R-:W-:Y:S01]  /*1db0*/  IADD3 R26, P0, P1, R14, UR4, R7 ;  /* 0x000000040e1a7c10 */ /* 0x000fe2000f91e007 */
[----:B------:R-:W-:Y:S01]  /*1dc0*/  IMAD.HI R118, R118, 0x2, RZ ;  /* 0x0000000276767827 */ /* 0x000fe200078e02ff */
[C---:B------:R-:W-:Y:S01]  /*1dd0*/  LEA R6, R121.reuse, R12, 0x1 ;  /* 0x0000000c79067211 */ /* 0x040fe200078e08ff */
[----:B------:R-:W-:Y:S01]  /*1de0*/  UMOV UR4, URZ ;  /* 0x0000003f00047c82 */ /* 0x000fe20008000000 */
[----:B------:R-:W-:Y:S01]  /*1df0*/  LEA R116, P2, R10, R23, 0x1 ;  /* 0x000000170a747211 */ /* 0x000fe200078408ff */
[----:B------:R-:W-:Y:S01]  /*1e00*/  IMAD R7, R28, 0x8, R11 ;  /* 0x000000081c077824 */ /* 0x000fe200078e020b */
[C---:B------:R-:W-:Y:S01]  /*1e10*/  LEA R14, R121.reuse, R6, 0x1 ;  /* 0x00000006790e7211 */ /* 0x040fe200078e08ff */
[----:B------:R-:W-:Y:S01]  /*1e20*/  UIADD3.X UR9, UR4, 0x40000040, URZ, UP0, !UPT ;  /* 0x4000004004097890 */ /* 0x000fe200087fe43f */
[----:B------:R-:W-:Y:S01]  /*1e30*/  LEA.HI.X.SX32 R117, R10, R17, 0x1, P2 ;  /* 0x000000110a757211 */ /* 0x000fe200010f0eff */
[----:B------:R-:W-:Y:S01]  /*1e40*/  UIADD3 UR10, UP0, UR14, 0x2, URZ ;  /* 0x000000020e0a7890 */ /* 0x000fe2000ff1e03f */
[----:B------:R-:W-:Y:S01]  /*1e50*/  LEA R13, R28, R7, 0x3 ;  /* 0x000000071c0d7211 */ /* 0x000fe200078e18ff */
[----:B------:R-:W-:Y:S01]  /*1e60*/  IMAD R10, R121, 0x2, R14 ;  /* 0x00000002790a7824 */ /* 0x000fe200078e020e */
[----:B------:R-:W-:-:S02]  /*1e70*/  LEA R114, P3, R8, R23, 0x1 ;  /* 0x0000001708727211 */ /* 0x000fc400078608ff */
[----:B------:R-:W-:Y:S02]  /*1e80*/  CS2R R62, SRZ ;  /* 0x00000000003e7805 */ /* 0x000fe4000001ff00 */
[----:B------:R-:W-:Y:S02]  /*1e90*/  LEA R15, R28, R13, 0x3 ;  /* 0x0000000d1c0f7211 */ /* 0x000fe400078e18ff */
[----:B------:R-:W-:Y:S02]  /*1ea0*/  CS2R R64, SRZ ;  /* 0x0000000000407805 */ /* 0x000fe4000001ff00 */
[----:B------:R-:W-:Y:S01]  /*1eb0*/  IADD3.X R118, R9, UR5, R118, P0, P1 ;  /* 0x0000000509767c10 */ /* 0x000fe200087e2476 */
[----:B------:R-:W-:Y:S01]  /*1ec0*/  UMOV UR5, URZ ;  /* 0x0000003f00057c82 */ /* 0x000fe20008000000 */
[----:B------:R-:W-:Y:S01]  /*1ed0*/  LEA.HI.X.SX32 R115, R8, R17, 0x1, P3 ;  /* 0x0000001108737211 */ /* 0x000fe200018f0eff */
[----:B------:R-:W-:Y:S01]  /*1ee0*/  UIADD3.X UR11, UR5, 0x40000040, URZ, UP0, !UPT ;  /* 0x40000040050b7890 */ /* 0x000fe200087fe43f */
[----:B------:R-:W-:-:S02]  /*1ef0*/  LEA R9, R28, R15, 0x3 ;  /* 0x0000000f1c097211 */ /* 0x000fc400078e18ff */
[----:B------:R-:W-:Y:S02]  /*1f00*/  CS2R R66, SRZ ;  /* 0x0000000000427805 */ /* 0x000fe4000001ff00 */
[-C--:B------:R-:W-:Y:S02]  /*1f10*/  LEA R110, P3, R6, R23.reuse, 0x1 ;  /* 0x00000017066e7211 */ /* 0x080fe400078608ff */
[----:B------:R-:W-:Y:S02]  /*1f20*/  CS2R R68, SRZ ;  /* 0x0000000000447805 */ /* 0x000fe4000001ff00 */
[----:B------:R-:W-:Y:S02]  /*1f30*/  LEA R8, R121, R10, 0x1 ;  /* 0x0000000a79087211 */ /* 0x000fe400078e08ff */
[----:B------:R-:W-:Y:S02]  /*1f40*/  CS2R R70, SRZ ;  /* 0x0000000000467805 */ /* 0x000fe4000001ff00 */
[----:B------:R-:W-:-:S02]  /*1f50*/  LEA R112, P2, R12, R23, 0x1 ;  /* 0x000000170c707211 */ /* 0x000fc400078408ff */
[----:B------:R-:W-:Y:S02]  /*1f60*/  CS2R R72, SRZ ;  /* 0x0000000000487805 */ /* 0x000fe4000001ff00 */
[----:B------:R-:W-:Y:S02]  /*1f70*/  LEA R24, R28, R9, 0x3 ;  /* 0x000000091c187211 */ /* 0x000fe400078e18ff */
[----:B------:R-:W-:Y:S02]  /*1f80*/  CS2R R74, SRZ ;  /* 0x00000000004a7805 */ /* 0x000fe4000001ff00 */
[-C--:B------:R-:W-:Y:S01]  /*1f90*/  LEA.HI.X.SX32 R111, R6, R17.reuse, 0x1, P3 ;  /* 0x00000011066f7211 */ /* 0x080fe200018f0eff */
[----:B------:R-:W-:Y:S01]  /*1fa0*/  IMAD R6, R121, 0x2, R8 ;  /* 0x0000000279067824 */ /* 0x000fe200078e0208 */
[----:B------:R-:W-:Y:S01]  /*1fb0*/  LEA.HI.X.SX32 R113, R12, R17, 0x1, P2 ;  /* 0x000000110c717211 */ /* 0x000fe200010f0eff */
[----:B------:R-:W-:Y:S01]  /*1fc0*/  IMAD R25, R28, 0x8, R24 ;  /* 0x000000081c197824 */ /* 0x000fe200078e0218 */
[----:B------:R-:W-:-:S02]  /*1fd0*/  LEA R20, P0, R11, R26, 0x1 ;  /* 0x0000001a0b147211 */ /* 0x000fc400078008ff */
[----:B------:R-:W-:Y:S02]  /*1fe0*/  CS2R R76, SRZ ;  /* 0x00000000004c7805 */ /* 0x000fe4000001ff00 */
[-C--:B------:R-:W-:Y:S02]  /*1ff0*/  LEA R108, P2, R14, R23.reuse, 0x1 ;  /* 0x000000170e6c7211 */ /* 0x080fe400078408ff */
[----:B------:R-:W-:Y:S02]  /*2000*/  CS2R R78, SRZ ;  /* 0x00000000004e7805 */ /* 0x000fe4000001ff00 */
[----:B------:R-:W-:Y:S02]  /*2010*/  LEA R18, P1, R7, R26, 0x1 ;  /* 0x0000001a07127211 */ /* 0x000fe400078208ff */
[----:B------:R-:W-:Y:S02]  /*2020*/  CS2R R80, SRZ ;  /* 0x0000000000507805 */ /* 0x000fe4000001ff00 */
[----:B------:R-:W-:-:S02]  /*2030*/  LEA R106, P3, R10, R23, 0x1 ;  /* 0x000000170a6a7211 */ /* 0x000fc400078608ff */
[----:B------:R-:W-:Y:S02]  /*2040*/  CS2R R82, SRZ ;  /* 0x0000000000527805 */ /* 0x000fe4000001ff00 */
[-C--:B------:R-:W-:Y:S02]  /*2050*/  LEA R104, P4, R8, R23.reuse, 0x1 ;  /* 0x0000001708687211 */ /* 0x080fe400078808ff */
[----:B------:R-:W-:Y:S02]  /*2060*/  CS2R R84, SRZ ;  /* 0x0000000000547805 */ /* 0x000fe4000001ff00 */
[----:B------:R-:W-:Y:S02]  /*2070*/  LEA R22, P5, R6, R23, 0x1 ;  /* 0x0000001706167211 */ /* 0x000fe400078a08ff */
[----:B------:R-:W-:Y:S02]  /*2080*/  CS2R R86, SRZ ;  /* 0x0000000000567805 */ /* 0x000fe4000001ff00 */
[----:B------:R-:W-:-:S02]  /*2090*/  LEA.HI.X.SX32 R21, R11, R118, 0x1, P0 ;  /* 0x000000760b157211 */ /* 0x000fc400000f0eff */
[----:B------:R-:W-:Y:S02]  /*20a0*/  CS2R R30, SRZ ;  /* 0x00000000001e7805 */ /* 0x000fe4000001ff00 */
[----:B------:R-:W-:Y:S02]  /*20b0*/  LEA.HI.X.SX32 R109, R14, R17, 0x1, P2 ;  /* 0x000000110e6d7211 */ /* 0x000fe400010f0eff */
[----:B------:R-:W-:Y:S02]  /*20c0*/  CS2R R32, SRZ ;  /* 0x0000000000207805 */ /* 0x000fe4000001ff00 */
[-C--:B------:R-:W-:Y:S02]  /*20d0*/  LEA R16, P0, R13, R26.reuse, 0x1 ;  /* 0x0000001a0d107211 */ /* 0x080fe400078008ff */
[----:B------:R-:W-:Y:S02]  /*20e0*/  CS2R R34, SRZ ;  /* 0x0000000000227805 */ /* 0x000fe4000001ff00 */
[----:B------:R-:W-:-:S02]  /*20f0*/  LEA R14, P2, R15, R26, 0x1 ;  /* 0x0000001a0f0e7211 */ /* 0x000fc400078408ff */
[----:B------:R-:W-:Y:S02]  /*2100*/  CS2R R36, SRZ ;  /* 0x0000000000247805 */ /* 0x000fe4000001ff00 */
[----:B------:R-:W-:Y:S02]  /*2110*/  LEA.HI.X.SX32 R19, R7, R118, 0x1, P1 ;  /* 0x0000007607137211 */ /* 0x000fe400008f0eff */
[----:B------:R-:W-:Y:S02]  /*2120*/  CS2R R38, SRZ ;  /* 0x0000000000267805 */ /* 0x000fe4000001ff00 */
[----:B------:R-:W-:Y:S02]  /*2130*/  LEA R7, R28, R25, 0x3 ;  /* 0x000000191c077211 */ /* 0x000fe400078e18ff */
[----:B------:R-:W-:Y:S02]  /*2140*/  CS2R R28, SRZ ;  /* 0x00000000001c7805 */ /* 0x000fe4000001ff00 */
[----:B------:R-:W-:-:S02]  /*2150*/  LEA.HI.X.SX32 R107, R10, R17, 0x1, P3 ;  /* 0x000000110a6b7211 */ /* 0x000fc400018f0eff */
[----:B------:R-:W-:Y:S02]  /*2160*/  CS2R R40, SRZ ;  /* 0x0000000000287805 */ /* 0x000fe4000001ff00 */
[-C--:B------:R-:W-:Y:S02]  /*2170*/  LEA.HI.X.SX32 R105, R8, R17.reuse, 0x1, P4 ;  /* 0x0000001108697211 */ /* 0x080fe400020f0eff */
[----:B------:R-:W-:Y:S02]  /*2180*/  CS2R R42, SRZ ;  /* 0x00000000002a7805 */ /* 0x000fe4000001ff00 */
[----:B------:R-:W-:Y:S02]  /*2190*/  LEA.HI.X.SX32 R23, R6, R17, 0x1, P5 ;  /* 0x0000001106177211 */ /* 0x000fe400028f0eff */
        /* <DEDUP_REMOVED lines=9> */
[-C--:B------:R-:W-:Y:S02]  /*2230*/  LEA R8, P2, R25, R26.reuse, 0x1 ;  /* 0x0000001a19087211 */ /* 0x080fe400078408ff */
[----:B------:R-:W-:Y:S02]  /*2240*/  CS2R R54, SRZ ;  /* 0x0000000000367805 */ /* 0x000fe4000001ff00 */
[----:B------:R-:W-:Y:S02]  /*2250*/  LEA R6, P3, R7, R26, 0x1 ;  /* 0x0000001a07067211 */ /* 0x000fe400078608ff */
[----:B------:R-:W-:Y:S02]  /*2260*/  CS2R R26, SRZ ;  /* 0x00000000001a7805 */ /* 0x000fe4000001ff00 */
[-C--:B------:R-:W-:Y:S01]  /*2270*/  LEA.HI.X.SX32 R13, R9, R118.reuse, 0x1, P0 ;  /* 0x00000076090d7211 */ /* 0x080fe200000f0eff */
[----:B------:R-:W-:Y:S01]  /*2280*/  UIADD3.64 UR40, UR8, 0x80, URZ ;  /* 0x0000008008287897 */ /* 0x000fe2000fffe03f */
[-C--:B------:R-:W-:Y:S01]  /*2290*/  LEA.HI.X.SX32 R11, R24, R118.reuse, 0x1, P1 ;  /* 0x00000076180b7211 */ /* 0x080fe200008f0eff */
[----:B------:R-:W-:Y:S01]  /*22a0*/  UIADD3.64 UR36, UR8, 0x100, URZ ;  /* 0x0000010008247897 */ /* 0x000fe2000fffe03f */
[----:B------:R-:W-:-:S02]  /*22b0*/  LEA.HI.X.SX32 R9, R25, R118, 0x1, P2 ;  /* 0x0000007619097211 */ /* 0x000fc400010f0eff */
[----:B------:R-:W-:Y:S02]  /*22c0*/  CS2R R24, SRZ ;  /* 0x0000000000187805 */ /* 0x000fe4000001ff00 */
[----:B------:R-:W-:Y:S01]  /*22d0*/  LEA.HI.X.SX32 R7, R7, R118, 0x1, P3 ;  /* 0x0000007607077211 */ /* 0x000fe200018f0eff */
[----:B------:R-:W-:Y:S01]  /*22e0*/  UIADD3.64 UR32, UR8, 0x180, URZ ;  /* 0x0000018008207897 */ /* 0x000fe2000fffe03f */
[----:B------:R-:W-:Y:S01]  /*22f0*/  MOV R118, 0xff800000 ;  /* 0xff80000000767802 */ /* 0x000fe20000000f00 */
[----:B------:R-:W-:Y:S01]  /*2300*/  UIADD3.64 UR28, UR8, 0x200, URZ ;  /* 0x00000200081c7897 */ /* 0x000fe2000fffe03f */
[C---:B------:R-:W-:Y:S01]  /*2310*/  LOP3.LUT R143, R120.reuse, 0x20, RZ, 0x3c, !PT ;  /* 0x00000020788f7812 */ /* 0x040fe200078e3cff */
[----:B------:R-:W-:Y:S01]  /*2320*/  UIADD3.64 UR24, UR8, 0x280, URZ ;  /* 0x0000028008187897 */ /* 0x000fe2000fffe03f */
[C---:B------:R-:W-:Y:S01]  /*2330*/  LOP3.LUT R142, R120.reuse, 0x40, RZ, 0x3c, !PT ;  /* 0x00000040788e7812 */ /* 0x040fe200078e3cff */
[----:B------:R-:W-:Y:S01]  /*2340*/  UIADD3.64 UR20, UR8, 0x300, URZ ;  /* 0x0000030008147897 */ /* 0x000fe2000fffe03f */
[----:B------:R-:W-:Y:S01]  /*2350*/  LOP3.LUT R140, R120, 0x60, RZ, 0x3c, !PT ;  /* 0x00000060788c7812 */ /* 0x000fe200078e3cff */
[----:B------:R-:W-:-:S02]  /*2360*/  UIADD3.64 UR42, UR10, 0x2, URZ ;  /* 0x000000020a2a7897 */ /* 0x000fc4000fffe03f */
[----:B------:R-:W-:Y:S01]  /*2370*/  UIADD3.64 UR38, UR10, 0x4, URZ ;  /* 0x000000040a267897 */ /* 0x000fe2000fffe03f */
[----:B------:R-:W-:Y:S01]  /*2380*/  ULDC UR44, c[0x0][0x238] ;  /* 0x00008e00002c7ab9 */ /* 0x000fe20000000800 */
[----:B------:R-:W-:Y:S01]  /*2390*/  UMOV UR15, 0x40000040 ;  /* 0x40000040000f7882 */ /* 0x000fe20000000000 */
[----:B------:R-:W-:Y:S01]  /*23a0*/  UMOV UR18, UR14 ;  /* 0x0000000e00127c82 */ /* 0x000fe20008000000 */
[----:B------:R-:W-:-:S08]  /*23b0*/  UMOV UR19, 0xc0000010 ;  /* 0xc000001000137882 */ /* 0x000fd00000000000 */
.L_x_1:
[----:B------:R-:W-:-:S04]  /*23c0*/  IMAD.WIDE R92, R141, 0x2, R116 ;  /* 0x000000028d5c7825 */ /* 0x000fc800078e0274 */
[C---:B------:R-:W-:Y:S01]  /*23d0*/  IMAD.WIDE R98, R141.reuse, 0x2, R108 ;  /* 0x000000028d627825 */ /* 0x040fe200078e026c */
[----:B------:R-:W2:Y:S03]  /*23e0*/  LDG.E.U16 R123, desc[UR16][R92.64] ;  /* 0x000000105c7b7981 */ /* 0x000ea6000c1e1500 */
[C---:B------:R-:W-:Y:S01]  /*23f0*/  IMAD.WIDE R94, R141.reuse, 0x2, R114 ;  /* 0x000000028d5e7825 */ /* 0x040fe200078e0272 */
[----:B------:R-:W3:Y:S03]  /*2400*/  LDG.E.U16 R129, desc[UR16][R98.64] ;  /* 0x0000001062817981 */ /* 0x000ee6000c1e1500 */
[C---:B------:R-:W-:Y:S01]  /*2410*/  IMAD.WIDE R100, R141.reuse, 0x2, R106 ;  /* 0x000000028d647825 */ /* 0x040fe200078e026a */
[----:B------:R-:W4:Y:S03]  /*2420*/  LDG.E.U16 R122, desc[UR16][R94.64] ;  /* 0x000000105e7a7981 */ /* 0x000f26000c1e1500 */
[C---:B------:R-:W-:Y:S01]  /*2430*/  IMAD.WIDE R96, R141.reuse, 0x2, R112 ;  /* 0x000000028d607825 */ /* 0x040fe200078e0270 */
[----:B------:R-:W5:Y:S03]  /*2440*/  LDG.E.U16 R124, desc[UR16][R100.64] ;  /* 0x00000010647c7981 */ /* 0x000f66000c1e1500 */
[C---:B------:R-:W-:Y:S01]  /*2450*/  IMAD.WIDE R102, R141.reuse, 0x2, R104 ;  /* 0x000000028d667825 */ /* 0x040fe200078e0268 */
[----:B------:R-:W5:Y:S03]  /*2460*/  LDG.E.U16 R125, desc[UR16][R96.64] ;  /* 0x00000010607d7981 */ /* 0x000f66000c1e1500 */
[C---:B------:R-:W-:Y:S01]  /*2470*/  IMAD.WIDE R90, R141.reuse, 0x2, R110 ;  /* 0x000000028d5a7825 */ /* 0x040fe200078e026e */
[----:B------:R-:W5:Y:S03]  /*2480*/  LDG.E.U16 R131, desc[UR16][R102.64] ;  /* 0x0000001066837981 */ /* 0x000f66000c1e1500 */
[----:B------:R-:W-:Y:S01]  /*2490*/  IMAD.WIDE R88, R141, 0x2, R22 ;  /* 0x000000028d587825 */ /* 0x000fe200078e0216 */
[----:B------:R-:W5:Y:S04]  /*24a0*/  LDG.E.U16 R127, desc[UR16][R90.64] ;  /* 0x000000105a7f7981 */ /* 0x000f68000c1e1500 */
[----:B------:R-:W5:Y:S01]  /*24b0*/  LDG.E.U16 R133, desc[UR16][R88.64] ;  /* 0x0000001058857981 */ /* 0x000f62000c1e1500 */
[----:B------:R-:W-:Y:S06]  /*24c0*/  BAR.SYNC.DEFER_BLOCKING 0x0 ;  /* 0x0000000000007b1d */ /* 0x000fec0000010000 */
[----:B------:R-:W-:Y:S01]  /*24d0*/  UMOV UR13, 0x40000040 ;  /* 0x40000040000d7882 */ /* 0x000fe20000000000 */
[----:B------:R-:W-:Y:S01]  /*24e0*/  UMOV UR34, UR14 ;  /* 0x0000000e00227c82 */ /* 0x000fe20008000000 */
[----:B------:R-:W-:Y:S01]  /*24f0*/  UMOV UR35, UR15 ;  /* 0x0000000f00237c82 */ /* 0x000fe20008000000 */
[----:B--2---:R-:W-:Y:S04]  /*2500*/  STS.U16 [R120+UR7+0x4000], R123 ;  /* 0x0040007b78007988 */ /* 0x004fe80008000407 */
[----:B---3--:R-:W-:Y:S04]  /*2510*/  STS.U16 [R120+UR7+0x4400], R129 ;  /* 0x0044008178007988 */ /* 0x008fe80008000407 */
[----:B----4-:R0:W-:Y:S04]  /*2520*/  STS.U16 [R143+UR7+0x4100], R122 ;  /* 0x0041007a8f007988 */ /* 0x0101e80008000407 */
[----:B-----5:R-:W-:Y:S04]  /*2530*/  STS.U16 [R143+UR7+0x4500], R124 ;  /* 0x0045007c8f007988 */ /* 0x020fe80008000407 */
[----:B------:R1:W-:Y:S04]  /*2540*/  STS.U16 [R142+UR7+0x4200], R125 ;  /* 0x0042007d8e007988 */ /* 0x0003e80008000407 */
[----:B------:R-:W-:Y:S04]  /*2550*/  STS.U16 [R142+UR7+0x4600], R131 ;  /* 0x004600838e007988 */ /* 0x000fe80008000407 */
[----:B------:R2:W-:Y:S04]  /*2560*/  STS.U16 [R140+UR7+0x4300], R127 ;  /* 0x0043007f8c007988 */ /* 0x0005e80008000407 */
[----:B------:R3:W-:Y:S01]  /*2570*/  STS.U16 [R140+UR7+0x4700], R133 ;  /* 0x004700858c007988 */ /* 0x0007e20008000407 */
[----:B------:R4:W-:Y:S06]  /*2580*/  MEMBAR.ALL.CTA ;  /* 0x0000000000007992 */ /* 0x0009ec0000008000 */
[----:B----4-:R-:W4:Y:S02]  /*2590*/  FENCE.VIEW.ASYNC.S ;  /* 0x00000000000073c6 */ /* 0x010f240000000000 */
[----:B----4-:R-:W-:Y:S06]  /*25a0*/  BAR.SYNC.DEFER_BLOCKING 0x0 ;  /* 0x0000000000007b1d */ /* 0x010fec0000010000 */
[----:B------:R-:W-:-:S06]  /*25b0*/  WARPGROUP.ARRIVE ;  /* 0x00000000000079c5 */ /* 0x000fcc0000000000 */
[----:B------:R-:W-:Y:S04]  /*25c0*/  HGMMA.64x16x16.F32.BF16 R96, gdesc[UR12].tnspA, RZ, !UPT ;  /* 0x202000000c6079f0 */ /* 0x000fe8000c7018ff */
[----:B------:R-:W-:Y:S04]  /*25d0*/  HGMMA.64x16x16.F32.BF16 R96, gdesc[UR8].tnspA, R96 ;  /* 0x20200000086079f0 */ /* 0x000fe80008701860 */
[----:B------:R-:W-:Y:S01]  /*25e0*/  HGMMA.64x16x16.F32.BF16 R96, gdesc[UR40].tnspA, R96 ;  /* 0x20200000286079f0 */ /* 0x000fe20008701860 */
[----:B0-----:R-:W-:-:S04]  /*25f0*/  IMAD.WIDE R122, R145, 0x2, R20 ;  /* 0x00000002917a7825 */ /* 0x001fc800078e0214 */
[C---:B-1----:R-:W-:Y:S01]  /*2600*/  IMAD.WIDE R124, R145.reuse, 0x2, R18 ;  /* 0x00000002917c7825 */ /* 0x042fe200078e0212 */
[----:B------:R0:W4:Y:S03]  /*2610*/  LDG.E.U16 R151, desc[UR16][R122.64] ;  /* 0x000000107a977981 */ /* 0x000126000c1e1500 */
[C---:B--2---:R-:W-:Y:S01]  /*2620*/  IMAD.WIDE R126, R145.reuse, 0x2, R16 ;  /* 0x00000002917e7825 */ /* 0x044fe200078e0210 */
[----:B------:R-:W-:Y:S01]  /*2630*/  UMOV UR30, UR10 ;  /* 0x0000000a001e7c82 */ /* 0x000fe20008000000 */
[----:B------:R-:W-:Y:S01]  /*2640*/  UMOV UR31, UR11 ;  /* 0x0000000b001f7c82 */ /* 0x000fe20008000000 */
[----:B------:R1:W2:Y:S01]  /*2650*/  LDG.E.U16 R125, desc[UR16][R124.64] ;  /* 0x000000107c7d7981 */ /* 0x0002a2000c1e1500 */
[----:B------:R-:W-:Y:S01]  /*2660*/  HGMMA.64x16x16.F32.BF16 R96, gdesc[UR36].tnspA, R96 ;  /* 0x20200000246079f0 */ /* 0x000fe20008701860 */
[C---:B------:R-:W-:Y:S02]  /*2670*/  IMAD.WIDE R128, R145.reuse, 0x2, R14 ;  /* 0x0000000291807825 */ /* 0x040fe400078e020e */
[----:B------:R5:W2:Y:S01]  /*2680*/  LDG.E.U16 R127, desc[UR16][R126.64] ;  /* 0x000000107e7f7981 */ /* 0x000aa2000c1e1500 */
[----:B------:R-:W-:Y:S01]  /*2690*/  HGMMA.64x16x16.F32.BF16 R88, gdesc[UR32].tnspA, RZ, !UPT ;  /* 0x20200000205879f0 */ /* 0x000fe2000c7018ff */
[----:B------:R-:W-:-:S02]  /*26a0*/  IMAD.WIDE R130, R145, 0x2, R12 ;  /* 0x0000000291827825 */ /* 0x000fc400078e020c */
[----:B------:R-:W2:Y:S02]  /*26b0*/  LDG.E.U16 R153, desc[UR16][R128.64] ;  /* 0x0000001080997981 */ /* 0x000ea4000c1e1500 */
[C---:B---3--:R-:W-:Y:S02]  /*26c0*/  IMAD.WIDE R132, R145.reuse, 0x2, R10 ;  /* 0x0000000291847825 */ /* 0x048fe400078e020a */
[----:B------:R-:W3:Y:S02]  /*26d0*/  LDG.E.U16 R131, desc[UR16][R130.64] ;  /* 0x0000001082837981 */ /* 0x000ee4000c1e1500 */
[C---:B------:R-:W-:Y:S02]  /*26e0*/  IMAD.WIDE R134, R145.reuse, 0x2, R8 ;  /* 0x0000000291867825 */ /* 0x040fe400078e0208 */
[----:B------:R-:W3:Y:S02]  /*26f0*/  LDG.E.U16 R133, desc[UR16][R132.64] ;  /* 0x0000001084857981 */ /* 0x000ee4000c1e1500 */
[----:B0-----:R-:W-:-:S02]  /*2700*/  IMAD.WIDE R122, R145, 0x2, R6 ;  /* 0x00000002917a7825 */ /* 0x001fc400078e0206 */
[----:B------:R-:W3:Y:S04]  /*2710*/  LDG.E.U16 R135, desc[UR16][R134.64] ;  /* 0x0000001086877981 */ /* 0x000ee8000c1e1500 */
[----:B------:R0:W3:Y:S01]  /*2720*/  LDG.E.U16 R129, desc[UR16][R122.64] ;  /* 0x000000107a817981 */ /* 0x0000e2000c1e1500 */
[----:B------:R-:W-:Y:S01]  /*2730*/  HGMMA.64x16x16.F32.BF16 R88, gdesc[UR28].tnspA, R88 ;  /* 0x202000001c5879f0 */ /* 0x000fe20008701858 */
[----:B------:R-:W-:Y:S01]  /*2740*/  UMOV UR26, UR42 ;  /* 0x0000002a001a7c82 */ /* 0x000fe20008000000 */
[----:B------:R-:W-:Y:S02]  /*2750*/  UMOV UR27, UR43 ;  /* 0x0000002b001b7c82 */ /* 0x000fe40008000000 */
[----:B------:R-:W-:Y:S01]  /*2760*/  HGMMA.64x16x16.F32.BF16 R88, gdesc[UR24].tnspA, R88 ;  /* 0x20200000185879f0 */ /* 0x000fe20008701858 */
[----:B------:R-:W-:Y:S01]  /*2770*/  UMOV UR22, UR38 ;  /* 0x0000002600167c82 */ /* 0x000fe20008000000 */
[----:B------:R-:W-:-:S02]  /*2780*/  UMOV UR23, UR39 ;  /* 0x0000002700177c82 */ /* 0x000fc40008000000 */
[----:B------:R-:W-:Y:S03]  /*2790*/  HGMMA.64x16x16.F32.BF16 R88, gdesc[UR20].tnspA, R88, gsb0 ;  /* 0x20200000145879f0 */ /* 0x000fe60008001858 */
[----:B------:R-:W-:Y:S02]  /*27a0*/  WARPGROUP.DEPBAR.LE gsb0, 0x0 ;  /* 0x00008000000079c5 */ /* 0x000fe40000010000 */
[----:B-1----:R-:W-:Y:S01]  /*27b0*/  FMUL R124, R96, UR44 ;  /* 0x0000002c607c7c20 */ /* 0x002fe20008400000 */
[----:B------:R-:W-:Y:S01]  /*27c0*/  FMUL R155, R97, UR44 ;  /* 0x0000002c619b7c20 */ /* 0x000fe20008400000 */
[----:B-----5:R-:W-:Y:S01]  /*27d0*/  FMUL R126, R100, UR44 ;  /* 0x0000002c647e7c20 */ /* 0x020fe20008400000 */
[----:B------:R-:W-:Y:S03]  /*27e0*/  BAR.SYNC.DEFER_BLOCKING 0x0 ;  /* 0x0000000000007b1d */ /* 0x000fe60000010000 */
[----:B------:R-:W-:Y:S01]  /*27f0*/  FMNMX R155, R124, R155, !PT ;  /* 0x0000009b7c9b7209 */ /* 0x000fe20007800000 */
[----:B------:R-:W-:-:S03]  /*2800*/  FMUL R124, R101, UR44 ;  /* 0x0000002c657c7c20 */ /* 0x000fc60008400000 */
[----:B------:R-:W-:-:S04]  /*2810*/  FMNMX R155, R126, R155, !PT ;  /* 0x0000009b7e9b7209 */ /* 0x000fc80007800000 */
[----:B------:R-:W-:-:S05]  /*2820*/  FMNMX R126, R124, R155, !PT ;  /* 0x0000009b7c7e7209 */ /* 0x000fca0007800000 */
[----:B------:R-:W1:Y:S01]  /*2830*/  SHFL.BFLY PT, R157, R126, 0x2, 0x1f ;  /* 0x0c401f007e9d7f89 */ /* 0x000e6200000e0000 */
[----:B------:R-:W-:Y:S01]  /*2840*/  FMUL R124, R98, UR44 ;  /* 0x0000002c627c7c20 */ /* 0x000fe20008400000 */
[----:B0-----:R-:W-:Y:S01]  /*2850*/  FMUL R123, R99, UR44 ;  /* 0x0000002c637b7c20 */ /* 0x001fe20008400000 */
[----:B------:R-:W-:-:S04]  /*2860*/  FMUL R122, R102, UR44 ;  /* 0x0000002c667a7c20 */ /* 0x000fc80008400000 */
[----:B------:R-:W-:Y:S01]  /*2870*/  FMNMX R155, R124, R123, !PT ;  /* 0x0000007b7c9b7209 */ /* 0x000fe20007800000 */
[----:B------:R-:W-:-:S03]  /*2880*/  FMUL R123, R103, UR44 ;  /* 0x0000002c677b7c20 */ /* 0x000fc60008400000 */
[----:B------:R-:W-:-:S04]  /*2890*/  FMNMX R122, R122, R155, !PT ;  /* 0x0000009b7a7a7209 */ /* 0x000fc80007800000 */
[----:B------:R-:W-:Y:S01]  /*28a0*/  FMNMX R128, R123, R122, !PT ;  /* 0x0000007a7b807209 */ /* 0x000fe20007800000 */
[----:B------:R-:W-:Y:S01]  /*28b0*/  FMUL R122, R88, UR44 ;  /* 0x0000002c587a7c20 */ /* 0x000fe20008400000 */
[----:B------:R-:W-:-:S03]  /*28c0*/  FMUL R123, R89, UR44 ;  /* 0x0000002c597b7c20 */ /* 0x000fc60008400000 */
[----:B------:R-:W0:Y:S01]  /*28d0*/  SHFL.BFLY PT, R159, R128, 0x2, 0x1f ;  /* 0x0c401f00809f7f89 */ /* 0x000e2200000e0000 */
[----:B-1----:R-:W-:Y:S02]  /*28e0*/  FMNMX R157, R126, R157, !PT ;  /* 0x0000009d7e9d7209 */ /* 0x002fe40007800000 */
[----:B------:R-:W-:Y:S01]  /*28f0*/  FMNMX R123, R122, R123, !PT ;  /* 0x0000007b7a7b7209 */ /* 0x000fe20007800000 */
[----:B------:R-:W-:Y:S02]  /*2900*/  FMUL R122, R92, UR44 ;  /* 0x0000002c5c7a7c20 */ /* 0x000fe40008400000 */
[----:B------:R-:W1:Y:S03]  /*2910*/  SHFL.BFLY PT, R130, R157, 0x1, 0x1f ;  /* 0x0c201f009d827f89 */ /* 0x000e6600000e0000 */
[----:B------:R-:W-:Y:S01]  /*2920*/  FMNMX R123, R122, R123, !PT ;  /* 0x0000007b7a7b7209 */ /* 0x000fe20007800000 */
[----:B------:R-:W-:Y:S01]  /*2930*/  FMUL R122, R93, UR44 ;  /* 0x0000002c5d7a7c20 */ /* 0x000fe20008400000 */
[----:B------:R-:W-:-:S04]  /*2940*/  FMUL R124, R91, UR44 ;  /* 0x0000002c5b7c7c20 */ /* 0x000fc80008400000 */
[----:B------:R-:W-:Y:S01]  /*2950*/  FMNMX R122, R122, R123, !PT ;  /* 0x0000007b7a7a7209 */ /* 0x000fe20007800000 */
[----:B------:R-:W-:Y:S01]  /*2960*/  FMUL R123, R90, UR44 ;  /* 0x0000002c5a7b7c20 */ /* 0x000fe20008400000 */
[----:B------:R-:W-:-:S04]  /*2970*/  FMUL R126, R94, UR44 ;  /* 0x0000002c5e7e7c20 */ /* 0x000fc80008400000 */
[----:B------:R-:W-:Y:S02]  /*2980*/  FMNMX R155, R123, R124, !PT ;  /* 0x0000007c7b9b7209 */ /* 0x000fe40007800000 */
[----:B0-----:R-:W-:Y:S01]  /*2990*/  FMNMX R124, R128, R159, !PT ;  /* 0x0000009f807c7209 */ /* 0x001fe20007800000 */
[----:B------:R-:W-:Y:S01]  /*29a0*/  FMUL R128, R95, UR44 ;  /* 0x0000002c5f807c20 */ /* 0x000fe20008400000 */
[----:B------:R-:W0:Y:S01]  /*29b0*/  SHFL.BFLY PT, R159, R122, 0x2, 0x1f ;  /* 0x0c401f007a9f7f89 */ /* 0x000e2200000e0000 */
[----:B------:R-:W-:Y:S02]  /*29c0*/  FMNMX R155, R126, R155, !PT ;  /* 0x0000009b7e9b7209 */ /* 0x000fe40007800000 */
[----:B-1----:R-:W-:Y:S02]  /*29d0*/  FMNMX R161, R157, R130, !PT ;  /* 0x000000829da17209 */ /* 0x002fe40007800000 */
[----:B------:R-:W1:Y:S01]  /*29e0*/  SHFL.BFLY PT, R157, R124, 0x1, 0x1f ;  /* 0x0c201f007c9d7f89 */ /* 0x000e6200000e0000 */
[----:B------:R-:W-:-:S02]  /*29f0*/  FMNMX R128, R128, R155, !PT ;  /* 0x0000009b80807209 */ /* 0x000fc40007800000 */
[----:B------:R-:W-:-:S03]  /*2a00*/  FMNMX R123, R161, R146, !PT ;  /* 0x00000092a17b7209 */ /* 0x000fc60007800000 */
[----:B------:R-:W5:Y:S02]  /*2a10*/  SHFL.BFLY PT, R161, R128, 0x2, 0x1f ;  /* 0x0c401f0080a17f89 */ /* 0x000f6400000e0000 */
[----:B------:R-:W-:-:S04]  /*2a20*/  FFMA R100, R100, UR44, -R123 ;  /* 0x0000002c64647c23 */ /* 0x000fc8000800087b */
[----:B------:R-:W-:Y:S01]  /*2a30*/  FMUL R130, R100, 1.4426950216293334961 ;  /* 0x3fb8aa3b64827820 */ /* 0x000fe20000400000 */
[----:B0-----:R-:W-:Y:S02]  /*2a40*/  FMNMX R126, R122, R159, !PT ;  /* 0x0000009f7a7e7209 */ /* 0x001fe40007800000 */
[----:B-1----:R-:W-:-:S03]  /*2a50*/  FMNMX R100, R124, R157, !PT ;  /* 0x0000009d7c647209 */ /* 0x002fc60007800000 */
[----:B------:R-:W0:Y:S01]  /*2a60*/  SHFL.BFLY PT, R157, R126, 0x1, 0x1f ;  /* 0x0c201f007e9d7f89 */ /* 0x000e2200000e0000 */
[----:B-----5:R-:W-:-:S05]  /*2a70*/  FMNMX R128, R128, R161, !PT ;  /* 0x000000a180807209 */ /* 0x020fca0007800000 */
[----:B------:R-:W1:Y:S01]  /*2a80*/  SHFL.BFLY PT, R159, R128, 0x1, 0x1f ;  /* 0x0c201f00809f7f89 */ /* 0x000e6200000e0000 */
[----:B------:R-:W-:Y:S01]  /*2a90*/  FMNMX R100, R100, R139, !PT ;  /* 0x0000008b64647209 */ /* 0x000fe20007800000 */
[--C-:B------:R-:W-:Y:S01]  /*2aa0*/  FFMA R96, R96, UR44, -R123.reuse ;  /* 0x0000002c60607c23 */ /* 0x100fe2000800087b */
[----:B------:R-:W-:-:S03]  /*2ab0*/  FFMA R97, R97, UR44, -R123 ;  /* 0x0000002c61617c23 */ /* 0x000fc6000800087b */
[----:B------:R-:W-:Y:S01]  /*2ac0*/  FFMA R124, R102, UR44, -R100 ;  /* 0x0000002c667c7c23 */ /* 0x000fe20008000864 */
[----:B------:R-:W-:Y:S01]  /*2ad0*/  FMUL R96, R96, 1.4426950216293334961 ;  /* 0x3fb8aa3b60607820 */ /* 0x000fe20000400000 */
[----:B------:R-:W-:Y:S01]  /*2ae0*/  FMUL R155, R97, 1.4426950216293334961 ;  /* 0x3fb8aa3b619b7820 */ /* 0x000fe20000400000 */
[----:B------:R-:W-:Y:S01]  /*2af0*/  FFMA R97, R101, UR44, -R123 ;  /* 0x0000002c65617c23 */ /* 0x000fe2000800087b */
[----:B0-----:R-:W-:-:S04]  /*2b00*/  FMNMX R102, R126, R157, !PT ;  /* 0x0000009d7e667209 */ /* 0x001fc80007800000 */
[----:B------:R-:W-:Y:S01]  /*2b10*/  FMNMX R102, R102, R149, !PT ;  /* 0x0000009566667209 */ /* 0x000fe20007800000 */
[--C-:B------:R-:W-:Y:S01]  /*2b20*/  FFMA R98, R98, UR44, -R100.reuse ;  /* 0x0000002c62627c23 */ /* 0x100fe20008000864 */
[--C-:B------:R-:W-:Y:S01]  /*2b30*/  FFMA R99, R99, UR44, -R100.reuse ;  /* 0x0000002c63637c23 */ /* 0x100fe20008000864 */
[----:B------:R-:W-:Y:S01]  /*2b40*/  FFMA R126, R103, UR44, -R100 ;  /* 0x0000002c677e7c23 */ /* 0x000fe20008000864 */
[----:B------:R-:W-:Y:S01]  /*2b50*/  FMUL R122, R97, 1.4426950216293334961 ;  /* 0x3fb8aa3b617a7820 */ /* 0x000fe20000400000 */
[--C-:B------:R-:W-:Y:S01]  /*2b60*/  FFMA R88, R88, UR44, -R102.reuse ;  /* 0x0000002c58587c23 */ /* 0x100fe20008000866 */
[----:B-1----:R-:W-:Y:S01]  /*2b70*/  FMNMX R157, R128, R159, !PT ;  /* 0x0000009f809d7209 */ /* 0x002fe20007800000 */
[----:B------:R-:W-:Y:S01]  /*2b80*/  MUFU.EX2 R96, R96 ;  /* 0x0000006000607308 */ /* 0x000fe20000000800 */
[----:B------:R-:W-:Y:S01]  /*2b90*/  FMUL R103, R124, 1.4426950216293334961 ;  /* 0x3fb8aa3b7c677820 */ /* 0x000fe20000400000 */
[----:B------:R-:W-:Y:S01]  /*2ba0*/  FFMA R89, R89, UR44, -R102 ;  /* 0x0000002c59597c23 */ /* 0x000fe20008000866 */
[----:B------:R-:W-:Y:S01]  /*2bb0*/  FMUL R98, R98, 1.4426950216293334961 ;  /* 0x3fb8aa3b62627820 */ /* 0x000fe20000400000 */
[----:B------:R-:W-:Y:S01]  /*2bc0*/  FMUL R99, R99, 1.4426950216293334961 ;  /* 0x3fb8aa3b63637820 */ /* 0x000fe20000400000 */
[----:B------:R-:W-:Y:S01]  /*2bd0*/  FMUL R124, R126, 1.4426950216293334961 ;  /* 0x3fb8aa3b7e7c7820 */ /* 0x000fe20000400000 */
[----:B------:R-:W-:-:S02]  /*2be0*/  FMUL R126, R88, 1.4426950216293334961 ;  /* 0x3fb8aa3b587e7820 */ /* 0x000fc40000400000 */
[----:B------:R-:W-:Y:S01]  /*2bf0*/  MUFU.EX2 R155, R155 ;  /* 0x0000009b009b7308 */ /* 0x000fe20000000800 */
[----:B------:R-:W-:Y:S01]  /*2c00*/  FMNMX R157, R157, R118, !PT ;  /* 0x000000769d9d7209 */ /* 0x000fe20007800000 */
[----:B------:R-:W-:Y:S01]  /*2c10*/  FMUL R89, R89, 1.4426950216293334961 ;  /* 0x3fb8aa3b59597820 */ /* 0x000fe20000400000 */
[----:B------:R-:W-:-:S05]  /*2c20*/  FFMA R92, R92, UR44, -R102 ;  /* 0x0000002c5c5c7c23 */ /* 0x000fca0008000866 */
[----:B------:R-:W-:Y:S01]  /*2c30*/  MUFU.EX2 R101, R130 ;  /* 0x0000008200657308 */ /* 0x000fe20000000800 */
[----:B------:R-:W-:Y:S01]  /*2c40*/  FMUL R92, R92, 1.4426950216293334961 ;  /* 0x3fb8aa3b5c5c7820 */ /* 0x000fe20000400000 */
[----:B------:R-:W-:-:S06]  /*2c50*/  FFMA R90, R90, UR44, -R157 ;  /* 0x0000002c5a5a7c23 */ /* 0x000fcc000800089d */
[----:B------:R-:W-:Y:S01]  /*2c60*/  MUFU.EX2 R122, R122 ;  /* 0x0000007a007a7308 */ /* 0x000fe20000000800 */
[----:B------:R-:W-:Y:S01]  /*2c70*/  FFMA R88, R93, UR44, -R102 ;  /* 0x0000002c5d587c23 */ /* 0x000fe20008000866 */
[----:B------:R-:W-:Y:S01]  /*2c80*/  FMUL R90, R90, 1.4426950216293334961 ;  /* 0x3fb8aa3b5a5a7820 */ /* 0x000fe20000400000 */
[----:B------:R-:W-:-:S05]  /*2c90*/  FFMA R91, R91, UR44, -R157 ;  /* 0x0000002c5b5b7c23 */ /* 0x000fca000800089d */
[----:B------:R-:W-:Y:S01]  /*2ca0*/  MUFU.EX2 R98, R98 ;  /* 0x0000006200627308 */ /* 0x000fe20000000800 */
[----:B----4-:R-:W-:Y:S07]  /*2cb0*/  STS.U16 [R120+UR7+0x4000], R151 ;  /* 0x0040009778007988 */ /* 0x010fee0008000407 */
[----:B------:R-:W0:Y:S01]  /*2cc0*/  MUFU.EX2 R99, R99 ;  /* 0x0000006300637308 */ /* 0x000e220000000800 */
[----:B--2---:R-:W-:Y:S07]  /*2cd0*/  STS.U16 [R120+UR7+0x4100], R125 ;  /* 0x0041007d78007988 */ /* 0x004fee0008000407 */
[----:B------:R-:W-:Y:S01]  /*2ce0*/  MUFU.EX2 R126, R126 ;  /* 0x0000007e007e7308 */ /* 0x000fe20000000800 */
[----:B------:R-:W-:Y:S07]  /*2cf0*/  STS.U16 [R120+UR7+0x4200], R127 ;  /* 0x0042007f78007988 */ /* 0x000fee0008000407 */
[----:B------:R1:W2:Y:S01]  /*2d00*/  MUFU.EX2 R159, R89 ;  /* 0x00000059009f7308 */ /* 0x0002a20000000800 */
[----:B------:R-:W-:Y:S04]  /*2d10*/  STS.U16 [R120+UR7+0x4300], R153 ;  /* 0x0043009978007988 */ /* 0x000fe80008000407 */
[----:B---3--:R3:W-:Y:S03]  /*2d20*/  STS.U16 [R120+UR7+0x4400], R131 ;  /* 0x0044008378007988 */ /* 0x0087e60008000407 */
[----:B------:R-:W4:Y:S01]  /*2d30*/  MUFU.EX2 R103, R103 ;  /* 0x0000006700677308 */ /* 0x000f220000000800 */
[----:B------:R-:W-:Y:S04]  /*2d40*/  STS.U16 [R120+UR7+0x4500], R133 ;  /* 0x0045008578007988 */ /* 0x000fe80008000407 */
[----:B------:R-:W-:Y:S03]  /*2d50*/  STS.U16 [R120+UR7+0x4600], R135 ;  /* 0x0046008778007988 */ /* 0x000fe60008000407 */
[----:B------:R-:W3:Y:S01]  /*2d60*/  MUFU.EX2 R93, R92 ;  /* 0x0000005c005d7308 */ /* 0x000ee20000000800 */
[----:B------:R-:W-:Y:S01]  /*2d70*/  STS.U16 [R120+UR7+0x4700], R129 ;  /* 0x0047008178007988 */ /* 0x000fe20008000407 */
[----:B------:R-:W-:Y:S01]  /*2d80*/  FMUL R91, R91, 1.4426950216293334961 ;  /* 0x3fb8aa3b5b5b7820 */ /* 0x000fe20000400000 */
[----:B------:R5:W-:Y:S06]  /*2d90*/  MEMBAR.ALL.CTA ;  /* 0x0000000000007992 */ /* 0x000bec0000008000 */
[----:B-----5:R-:W5:Y:S01]  /*2da0*/  FENCE.VIEW.ASYNC.S ;  /* 0x00000000000073c6 */ /* 0x020f620000000000 */
[----:B------:R-:W3:Y:S01]  /*2db0*/  MUFU.EX2 R124, R124 ;  /* 0x0000007c007c7308 */ /* 0x000ee20000000800 */
[----:B------:R-:W-:Y:S01]  /*2dc0*/  FMUL R128, R88, 1.4426950216293334961 ;  /* 0x3fb8aa3b58807820 */ /* 0x000fe20000400000 */
[----:B------:R-:W-:Y:S01]  /*2dd0*/  FFMA R88, R95, UR44, -R157 ;  /* 0x0000002c5f587c23 */ /* 0x000fe2000800089d */
[----:B-1----:R-:W-:-:S05]  /*2de0*/  FADD R89, -R100, R139 ;  /* 0x0000008b64597221 */ /* 0x002fca0000000100 */
[----:B------:R1:W-:Y:S01]  /*2df0*/  MUFU.EX2 R130, R90 ;  /* 0x0000005a00827308 */ /* 0x0003e20000000800 */
[----:B------:R-:W-:Y:S01]  /*2e00*/  FFMA R94, R94, UR44, -R157 ;  /* 0x0000002c5e5e7c23 */ /* 0x000fe2000800089d */
[----:B0-----:R-:W-:Y:S01]  /*2e10*/  FADD R134, R98, R99 ;  /* 0x0000006362867221 */ /* 0x001fe20000000000 */
[----:B-1----:R-:W-:-:S05]  /*2e20*/  FADD R90, R96, R155 ;  /* 0x0000009b605a7221 */ /* 0x002fca0000000000 */
[----:B------:R0:W-:Y:S01]  /*2e30*/  MUFU.EX2 R95, R91 ;  /* 0x0000005b005f7308 */ /* 0x0001e20000000800 */
[----:B------:R-:W-:Y:S01]  /*2e40*/  FMUL R94, R94, 1.4426950216293334961 ;  /* 0x3fb8aa3b5e5e7820 */ /* 0x000fe20000400000 */
[----:B------:R-:W-:Y:S01]  /*2e50*/  FMUL R92, R88, 1.4426950216293334961 ;  /* 0x3fb8aa3b585c7820 */ /* 0x000fe20000400000 */
[----:B------:R-:W-:Y:S01]  /*2e60*/  F2FP.BF16.F32.PACK_AB R88, R155, R96 ;  /* 0x000000609b58723e */ /* 0x000fe200000010ff */
[----:B0-----:R-:W-:Y:S01]  /*2e70*/  FADD R91, R101, R90 ;  /* 0x0000005a655b7221 */ /* 0x001fe20000000000 */
[----:B------:R-:W-:Y:S01]  /*2e80*/  F2FP.BF16.F32.PACK_AB R90, R122, R101 ;  /* 0x000000657a5a723e */ /* 0x000fe200000010ff */
[----:B------:R-:W-:Y:S01]  /*2e90*/  FMUL R101, R89, 1.4426950216293334961 ;  /* 0x3fb8aa3b59657820 */ /* 0x000fe20000400000 */
[----:B------:R-:W-:Y:S01]  /*2ea0*/  F2FP.BF16.F32.PACK_AB R89, R99, R98 ;  /* 0x000000626359723e */ /* 0x000fe200000010ff */
[----:B--2---:R-:W-:Y:S01]  /*2eb0*/  FADD R98, R126, R159 ;  /* 0x0000009f7e627221 */ /* 0x004fe20000000000 */
[----:B------:R-:W-:Y:S01]  /*2ec0*/  FADD R96, R122, R91 ;  /* 0x0000005b7a607221 */ /* 0x000fe20000000000 */
[----:B------:R-:W-:Y:S01]  /*2ed0*/  FADD R97, -R123, R146 ;  /* 0x000000927b617221 */ /* 0x000fe20000000100 */
[----:B----4-:R-:W-:Y:S01]  /*2ee0*/  FADD R91, R103, R134 ;  /* 0x00000086675b7221 */ /* 0x010fe20000000000 */
[----:B------:R0:W-:Y:S01]  /*2ef0*/  MUFU.EX2 R132, R94 ;  /* 0x0000005e00847308 */ /* 0x0001e20000000800 */
[----:B---3--:R-:W-:Y:S01]  /*2f00*/  FADD R131, R93, R98 ;  /* 0x000000625d837221 */ /* 0x008fe20000000000 */
[----:B------:R-:W-:Y:S01]  /*2f10*/  FADD R98, -R157, R118 ;  /* 0x000000769d627221 */ /* 0x000fe20000000100 */
[----:B------:R-:W-:Y:S01]  /*2f20*/  FMUL R97, R97, 1.4426950216293334961 ;  /* 0x3fb8aa3b61617820 */ /* 0x000fe20000400000 */
[C---:B------:R-:W-:Y:S01]  /*2f30*/  FADD R122, R124.reuse, R91 ;  /* 0x0000005b7c7a7221 */ /* 0x040fe20000000000 */
[----:B------:R-:W-:Y:S01]  /*2f40*/  F2FP.BF16.F32.PACK_AB R91, R124, R103 ;  /* 0x000000677c5b723e */ /* 0x000fe200000010ff */
[----:B0-----:R-:W-:Y:S01]  /*2f50*/  FADD R94, -R102, R149 ;  /* 0x00000095665e7221 */ /* 0x001fe20000000100 */
[----:B------:R-:W-:-:S03]  /*2f60*/  FMUL R98, R98, 1.4426950216293334961 ;  /* 0x3fb8aa3b62627820 */ /* 0x000fc60000400000 */
[----:B------:R-:W-:Y:S01]  /*2f70*/  FMUL R103, R94, 1.4426950216293334961 ;  /* 0x3fb8aa3b5e677820 */ /* 0x000fe20000400000 */
[----:B------:R-:W-:Y:S08]  /*2f80*/  MUFU.EX2 R99, R101 ;  /* 0x0000006500637308 */ /* 0x000ff00000000800 */
[----:B------:R-:W-:Y:S08]  /*2f90*/  MUFU.EX2 R97, R97 ;  /* 0x0000006100617308 */ /* 0x000ff00000000800 */
[----:B------:R-:W0:Y:S08]  /*2fa0*/  MUFU.EX2 R128, R128 ;  /* 0x0000008000807308 */ /* 0x000e300000000800 */
[----:B------:R-:W1:Y:S08]  /*2fb0*/  MUFU.EX2 R118, R103 ;  /* 0x0000006700767308 */ /* 0x000e700000000800 */
[----:B------:R-:W2:Y:S08]  /*2fc0*/  MUFU.EX2 R101, R98 ;  /* 0x0000006200657308 */ /* 0x000eb00000000800 */
[----:B------:R3:W4:Y:S01]  /*2fd0*/  MUFU.EX2 R125, R92 ;  /* 0x0000005c007d7308 */ /* 0x0007220000000800 */
[----:B0-----:R-:W-:Y:S01]  /*2fe0*/  F2FP.BF16.F32.PACK_AB R94, R128, R93 ;  /* 0x0000005d805e723e */ /* 0x001fe200000010ff */
[-C--:B------:R-:W-:Y:S01]  /*2ff0*/  FMUL R56, R56, R97.reuse ;  /* 0x0000006138387220 */ /* 0x080fe20000400000 */
        /* <DEDUP_REMOVED lines=14> */
[----:B------:R-:W-:Y:S01]  /*30e0*/  FMUL R85, R85, R97 ;  /* 0x0000006155557220 */ /* 0x000fe20000400000 */
        /* <DEDUP_REMOVED lines=16> */
[-C--:B-1----:R-:W-:Y:S01]  /*31f0*/  FMUL R24, R24, R118.reuse ;  /* 0x0000007618187220 */ /* 0x082fe20000400000 */
        /* <DEDUP_REMOVED lines=15> */
[-C--:B--2---:R-:W-:Y:S01]  /*32f0*/  FMUL R26, R26, R101.reuse ;  /* 0x000000651a1a7220 */ /* 0x084fe20000400000 */
        /* <DEDUP_REMOVED lines=15> */
[----:B------:R-:W-:Y:S01]  /*33f0*/  FADD R127, R130, R95 ;  /* 0x0000005f827f7221 */ /* 0x000fe20000000000 */
[----:B------:R-:W-:-:S02]  /*3400*/  F2FP.BF16.F32.PACK_AB R93, R95, R130 ;  /* 0x000000825f5d723e */ /* 0x000fc400000010ff */
[----:B---3--:R-:W-:Y:S02]  /*3410*/  F2FP.BF16.F32.PACK_AB R92, R159, R126 ;  /* 0x0000007e9f5c723e */ /* 0x008fe400000010ff */
[----:B----4-:R-:W-:Y:S01]  /*3420*/  F2FP.BF16.F32.PACK_AB R95, R125, R132 ;  /* 0x000000847d5f723e */ /* 0x010fe200000010ff */
[----:B-----5:R-:W-:Y:S01]  /*3430*/  BAR.SYNC.DEFER_BLOCKING 0x0 ;  /* 0x0000000000007b1d */ /* 0x020fe20000010000 */
[----:B------:R-:W-:Y:S01]  /*3440*/  FADD R124, R132, R127 ;  /* 0x0000007f847c7221 */ /* 0x000fe20000000000 */
[----:B------:R-:W-:-:S03]  /*3450*/  FADD R131, R128, R131 ;  /* 0x0000008380837221 */ /* 0x000fc60000000000 */
[----:B------:R-:W-:Y:S01]  /*3460*/  FADD R124, R125, R124 ;  /* 0x0000007c7d7c7221 */ /* 0x000fe20000000000 */
[----:B------:R-:W-:-:S06]  /*3470*/  WARPGROUP.ARRIVE ;  /* 0x00000000000079c5 */ /* 0x000fcc0000000000 */
[----:B------:R-:W-:Y:S04]  /*3480*/  HGMMA.64x64x16.F32.BF16 R56, R88, gdesc[UR16], R56 ;  /* 0x00e0001058387df0 */ /* 0x000fe80008701838 */
[----:B------:R-:W-:Y:S01]  /*3490*/  HGMMA.64x64x16.F32.BF16 R24, R92, gdesc[UR16], R24, gsb0 ;  /* 0x00e000105c187df0 */ /* 0x000fe20008001818 */
[----:B------:R-:W0:Y:S04]  /*34a0*/  SHFL.BFLY PT, R103, R96, 0x2, 0x1f ;  /* 0x0c401f0060677f89 */ /* 0x000e2800000e0000 */
[----:B------:R-:W1:Y:S04]  /*34b0*/  SHFL.BFLY PT, R125, R122, 0x2, 0x1f ;  /* 0x0c401f007a7d7f89 */ /* 0x000e6800000e0000 */
[----:B------:R-:W2:Y:S04]  /*34c0*/  SHFL.BFLY PT, R98, R131, 0x2, 0x1f ;  /* 0x0c401f0083627f89 */ /* 0x000ea800000e0000 */
[----:B------:R-:W3:Y:S01]  /*34d0*/  SHFL.BFLY PT, R127, R124, 0x2, 0x1f ;  /* 0x0c401f007c7f7f89 */ /* 0x000ee200000e0000 */
[----:B0-----:R-:W-:Y:S01]  /*34e0*/  FADD R103, R96, R103 ;  /* 0x0000006760677221 */ /* 0x001fe20000000000 */
[----:B-1----:R-:W-:Y:S01]  /*34f0*/  FADD R125, R122, R125 ;  /* 0x0000007d7a7d7221 */ /* 0x002fe20000000000 */
[----:B--2---:R-:W-:Y:S01]  /*3500*/  FADD R126, R131, R98 ;  /* 0x00000062837e7221 */ /* 0x004fe20000000000 */
[----:B---3--:R-:W-:-:S02]  /*3510*/  FADD R128, R124, R127 ;  /* 0x0000007f7c807221 */ /* 0x008fc40000000000 */
[----:B------:R-:W0:Y:S04]  /*3520*/  SHFL.BFLY PT, R96, R103, 0x1, 0x1f ;  /* 0x0c201f0067607f89 */ /* 0x000e2800000e0000 */
[----:B------:R-:W1:Y:S04]  /*3530*/  SHFL.BFLY PT, R98, R125, 0x1, 0x1f ;  /* 0x0c201f007d627f89 */ /* 0x000e6800000e0000 */
[----:B------:R-:W2:Y:S04]  /*3540*/  SHFL.BFLY PT, R127, R126, 0x1, 0x1f ;  /* 0x0c201f007e7f7f89 */ /* 0x000ea800000e0000 */
[----:B------:R-:W3:Y:S01]  /*3550*/  SHFL.BFLY PT, R129, R128, 0x1, 0x1f ;  /* 0x0c201f0080817f89 */ /* 0x000ee200000e0000 */
[----:B------:R-:W-:-:S06]  /*3560*/  UIADD3 UR4, UR4, 0x10, URZ ;  /* 0x0000001004047890 */ /* 0x000fcc000fffe03f */
[----:B------:R-:W-:Y:S01]  /*3570*/  ISETP.LE.AND P0, PT, R5, UR4, PT ;  /* 0x0000000405007c0c */ /* 0x000fe2000bf03270 */
[----:B0-----:R-:W-:Y:S01]  /*3580*/  FADD R122, R103, R96 ;  /* 0x00000060677a7221 */ /* 0x001fe20000000000 */
[----:B-1----:R-:W-:Y:S01]  /*3590*/  FADD R98, R125, R98 ;  /* 0x000000627d627221 */ /* 0x002fe20000000000 */
[----:B--2---:R-:W-:Y:S01]  /*35a0*/  FADD R127, R126, R127 ;  /* 0x0000007f7e7f7221 */ /* 0x004fe20000000000 */
[----:B---3--:R-:W-:Y:S01]  /*35b0*/  FADD R96, R128, R129 ;  /* 0x0000008180607221 */ /* 0x008fe20000000000 */
[----:B------:R-:W-:Y:S01]  /*35c0*/  FFMA R150, R97, R150, R122 ;  /* 0x0000009661967223 */ /* 0x000fe2000000007a */
[----:B------:R-:W-:Y:S01]  /*35d0*/  FFMA R144, R99, R144, R98 ;  /* 0x0000009063907223 */ /* 0x000fe20000000062 */
[----:B------:R-:W-:Y:S02]  /*35e0*/  WARPGROUP.DEPBAR.LE gsb0, 0x0 ;  /* 0x00008000000079c5 */ /* 0x000fe40000010000 */
[----:B------:R-:W-:Y:S01]  /*35f0*/  FFMA R147, R118, R147, R127 ;  /* 0x0000009376937223 */ /* 0x000fe2000000007f */
[----:B------:R-:W-:Y:S01]  /*3600*/  FFMA R148, R101, R148, R96 ;  /* 0x0000009465947223 */ /* 0x000fe20000000060 */
[----:B------:R-:W-:Y:S01]  /*3610*/  IMAD R141, R121, 0x10, R141 ;  /* 0x00000010798d7824 */ /* 0x000fe200078e028d */
[----:B------:R-:W-:Y:S01]  /*3620*/  LEA R145, R119, R145, 0x4 ;  /* 0x0000009177917211 */ /* 0x000fe200078e20ff */
[----:B------:R-:W-:Y:S01]  /*3630*/  IMAD.MOV.U32 R97, RZ, RZ, R102 ;  /* 0x000000ffff617224 */ /* 0x000fe200078e0066 */
[----:B------:R-:W-:Y:S01]  /*3640*/  MOV R96, R157 ;  /* 0x0000009d00607202 */ /* 0x000fe20000000f00 */
[----:B------:R-:W-:Y:S01]  /*3650*/  IMAD.MOV.U32 R118, RZ, RZ, R157 ;  /* 0x000000ffff767224 */ /* 0x000fe200078e009d */
[----:B------:R-:W-:-:S02]  /*3660*/  MOV R98, R100 ;  /* 0x0000006400627202 */ /* 0x000fc40000000f00 */
[-C--:B------:R-:W-:Y:S02]  /*3670*/  MOV R99, R123.reuse ;  /* 0x0000007b00637202 */ /* 0x080fe40000000f00 */
[----:B------:R-:W-:Y:S02]  /*3680*/  MOV R149, R102 ;  /* 0x0000006600957202 */ /* 0x000fe40000000f00 */
[----:B------:R-:W-:Y:S02]  /*3690*/  MOV R139, R100 ;  /* 0x00000064008b7202 */ /* 0x000fe40000000f00 */
[----:B------:R-:W-:Y:S01]  /*36a0*/  MOV R146, R123 ;  /* 0x0000007b00927202 */ /* 0x000fe20000000f00 */
[----:B------:R-:W-:Y:S06]  /*36b0*/  @!P0 BRA `(.L_x_1) ;  /* 0xffffffec00408947 */ /* 0x000fec000383ffff */
.L_x_0:
[----:B------:R-:W-:Y:S01]  /*36c0*/  FMUL R9, R50, 0.25 ;  /* 0x3e80000032097820 */ /* 0x000fe20000400000 */
[----:B------:R-:W-:Y:S01]  /*36d0*/  FSETP.GT.AND P3, PT, |R148|, 8.50705917302346158658e+37, PT ;  /* 0x7e8000009400780b */ /* 0x000fe20003f64200 */
[----:B------:R-:W-:Y:S01]  /*36e0*/  FMUL R12, R27, 0.25 ;  /* 0x3e8000001b0c7820 */ /* 0x000fe20000400000 */
[----:B------:R-:W-:Y:S01]  /*36f0*/  FMUL R13, R38, 0.25 ;  /* 0x3e800000260d7820 */ /* 0x000fe20000400000 */
[----:B------:R-:W-:Y:S01]  /*3700*/  FMUL R6, R55, 0.25 ;  /* 0x3e80000037067820 */ /* 0x000fe20000400000 */
[----:B------:R-:W-:Y:S01]  /*3710*/  FSEL R50, R9, R50, P3 ;  /* 0x0000003209327208 */ /* 0x000fe20001800000 */
[----:B------:R-:W-:Y:S01]  /*3720*/  FMUL R9, R46, 0.25 ;  /* 0x3e8000002e097820 */ /* 0x000fe20000400000 */
[----:B------:R-:W-:Y:S01]  /*3730*/  FMUL R10, R47, 0.25 ;  /* 0x3e8000002f0a7820 */ /* 0x000fe20000400000 */
[----:B------:R-:W-:Y:S01]  /*3740*/  FSEL R20, R13, R38, P3 ;  /* 0x000000260d147208 */ /* 0x000fe20001800000 */
[----:B------:R-:W-:Y:S01]  /*3750*/  FMUL R13, R48, 0.25 ;  /* 0x3e800000300d7820 */ /* 0x000fe20000400000 */
[----:B------:R-:W-:Y:S01]  /*3760*/  FSETP.GT.AND P1, PT, |R147|, 8.50705917302346158658e+37, PT ;  /* 0x7e8000009300780b */ /* 0x000fe20003f24200 */
[----:B------:R-:W-:Y:S01]  /*3770*/  FMUL R8, R51, 0.25 ;  /* 0x3e80000033087820 */ /* 0x000fe20000400000 */
[----:B------:R-:W-:Y:S01]  /*3780*/  FSEL R46, R9, R46, P3 ;  /* 0x0000002e092e7208 */ /* 0x000fe20001800000 */
        /* <DEDUP_REMOVED lines=82> */
[----:B------:R-:W-:Y:S01]  /*3cb0*/  FMUL R21, R144, 8388608 ;  /* 0x4b00000090157820 */ /* 0x000fe20000400000 */
[----:B------:R-:W-:Y:S01]  /*3cc0*/  FSEL R73, R12, R73, P0 ;  /* 0x000000490c497208 */ /* 0x000fe20000000000 */
[----:B------:R-:W-:Y:S01]  /*3cd0*/  FMUL R12, R61, 0.25 ;  /* 0x3e8000003d0c7820 */ /* 0x000fe20000400000 */
[----:B------:R-:W-:Y:S01]  /*3ce0*/  FSETP.GEU.AND P6, PT, R144, 1.175494350822287508e-38, PT ;  /* 0x008000009000780b */ /* 0x000fe20003fce000 */
[----:B------:R-:W-:Y:S01]  /*3cf0*/  FMUL R88, R25, 0.25 ;  /* 0x3e80000019587820 */ /* 0x000fe20000400000 */
[----:B------:R-:W-:Y:S01]  /*3d00*/  FSEL R68, R17, R68, P0 ;  /* 0x0000004411447208 */ /* 0x000fe20000000000 */
[----:B------:R-:W-:Y:S01]  /*3d10*/  FMUL R17, R56, 0.25 ;  /* 0x3e80000038117820 */ /* 0x000fe20000400000 */
[----:B------:R-:W-:Y:S01]  /*3d20*/  FSEL R64, R13, R64, P0 ;  /* 0x000000400d407208 */ /* 0x000fe20000000000 */
[----:B------:R-:W-:Y:S01]  /*3d30*/  FMUL R13, R150, 8388608 ;  /* 0x4b000000960d7820 */ /* 0x000fe20000400000 */
        /* <DEDUP_REMOVED lines=8> */
[----:B------:R-:W-:Y:S01]  /*3dc0*/  FSETP.GEU.AND P4, PT, R150, 1.175494350822287508e-38, PT ;  /* 0x008000009600780b */ /* 0x000fe20003f8e000 */
[----:B------:R-:W-:Y:S01]  /*3dd0*/  FMUL R89, R24, 0.25 ;  /* 0x3e80000018597820 */ /* 0x000fe20000400000 */
[----:B------:R-:W-:Y:S01]  /*3de0*/  FSEL R16, R21, R144, !P6 ;  /* 0x0000009015107208 */ /* 0x000fe20007000000 */
[----:B------:R-:W-:Y:S01]  /*3df0*/  FMUL R92, R59, 0.25 ;  /* 0x3e8000003b5c7820 */ /* 0x000fe20000400000 */
[----:B------:R-:W-:Y:S01]  /*3e00*/  FSEL R39, RZ, -23, P6 ;  /* 0xc1b80000ff277808 */ /* 0x000fe20003000000 */
[----:B------:R-:W-:Y:S01]  /*3e10*/  BAR.SYNC.DEFER_BLOCKING 0x0 ;  /* 0x0000000000007b1d */ /* 0x000fe20000010000 */
[----:B------:R-:W-:Y:S01]  /*3e20*/  FSETP.GEU.AND P6, PT, |R148|, 1.175494350822287508e-38, PT ;  /* 0x008000009400780b */ /* 0x000fe20003fce200 */
[----:B------:R-:W-:Y:S01]  /*3e30*/  FMUL R93, R60, 0.25 ;  /* 0x3e8000003c5d7820 */ /* 0x000fe20000400000 */
[----:B------:R-:W-:-:S02]  /*3e40*/  FSEL R91, R12, R61, P0 ;  /* 0x0000003d0c5b7208 */ /* 0x000fc40000000000 */
[----:B------:R-:W-:Y:S01]  /*3e50*/  FSEL R88, R88, R25, P1 ;  /* 0x0000001958587208 */ /* 0x000fe20000800000 */
[----:B------:R-:W-:Y:S01]  /*3e60*/  FMUL R25, R148, 8388608 ;  /* 0x4b00000094197820 */ /* 0x000fe20000400000 */
[----:B------:R-:W-:Y:S01]  /*3e70*/  FSEL R61, R17, R56, P0 ;  /* 0x00000038113d7208 */ /* 0x000fe20000000000 */
[----:B------:R-:W-:Y:S01]  /*3e80*/  ULDC.64 UR4, c[0x0][0x270] ;  /* 0x00009c0000047ab9 */ /* 0x000fe20000000a00 */
[----:B------:R-:W-:Y:S01]  /*3e90*/  FSEL R13, R13, R150, !P4 ;  /* 0x000000960d0d7208 */ /* 0x000fe20006000000 */
[----:B------:R-:W-:Y:S01]  /*3ea0*/  UIMAD UR4, UR6, UR4, URZ ;  /* 0x00000004060472a4 */ /* 0x000fe2000f8e023f */
[----:B------:R-:W-:Y:S02]  /*3eb0*/  FSEL R17, RZ, -23, P4 ;  /* 0xc1b80000ff117808 */ /* 0x000fe40002000000 */
[----:B------:R-:W-:Y:S01]  /*3ec0*/  FSEL R19, R8, R35, P3 ;  /* 0x0000002308137208 */ /* 0x000fe20001800000 */
[----:B------:R-:W-:Y:S01]  /*3ed0*/  FMUL R35, R40, 0.25 ;  /* 0x3e80000028237820 */ /* 0x000fe20000400000 */
[----:B------:R-:W-:Y:S01]  /*3ee0*/  FSEL R69, R14, R69, P0 ;  /* 0x000000450e457208 */ /* 0x000fe20000000000 */
[----:B------:R-:W-:Y:S01]  /*3ef0*/  FMUL R14, R57, 0.25 ;  /* 0x3e800000390e7820 */ /* 0x000fe20000400000 */
[----:B------:R-:W-:Y:S01]  /*3f00*/  FSETP.GEU.AND P4, PT, R148, 1.175494350822287508e-38, PT ;  /* 0x008000009400780b */ /* 0x000fe20003f8e000 */
[----:B------:R-:W-:Y:S01]  /*3f10*/  @!P6 FMUL R42, R42, 16777216 ;  /* 0x4b8000002a2ae820 */ /* 0x000fe20000400000 */
[----:B------:R-:W-:Y:S01]  /*3f20*/  FSEL R8, R11, R30, P3 ;  /* 0x0000001e0b087208 */ /* 0x000fe20001800000 */
[----:B------:R-:W-:Y:S01]  /*3f30*/  FMUL R11, R52, 0.25 ;  /* 0x3e800000340b7820 */ /* 0x000fe20000400000 */
[----:B------:R-:W-:Y:S01]  /*3f40*/  FSEL R12, R25, R148, !P4 ;  /* 0x00000094190c7208 */ /* 0x000fe20006000000 */
[----:B------:R-:W-:Y:S01]  /*3f50*/  @P3 FMUL R148, R148, 0.25 ;  /* 0x3e80000094943820 */ /* 0x000fe20000400000 */
[----:B------:R-:W-:Y:S01]  /*3f60*/  FSEL R57, R14, R57, P0 ;  /* 0x000000390e397208 */ /* 0x000fe20000000000 */
[----:B------:R-:W-:Y:S01]  /*3f70*/  FMUL R14, R147, 8388608 ;  /* 0x4b000000930e7820 */ /* 0x000fe20000400000 */
[----:B------:R-:W-:Y:S01]  /*3f80*/  FSEL R52, R11, R52, P1 ;  /* 0x000000340b347208 */ /* 0x000fe20000800000 */
[----:B------:R-:W-:Y:S01]  /*3f90*/  FMUL R11, R44, 0.25 ;  /* 0x3e8000002c0b7820 */ /* 0x000fe20000400000 */
[----:B------:R-:W-:Y:S01]  /*3fa0*/  FSEL R38, R38, R37, P1 ;  /* 0x0000002526267208 */ /* 0x000fe20000800000 */
[----:B------:R-:W-:Y:S01]  /*3fb0*/  FMUL R37, R28, 0.25 ;  /* 0x3e8000001c257820 */ /* 0x000fe20000400000 */
[C---:B------:R-:W-:Y:S01]  /*3fc0*/  FSETP.GEU.AND P5, PT, R147.reuse, 1.175494350822287508e-38, PT ;  /* 0x008000009300780b */ /* 0x040fe20003fae000 */
[----:B------:R-:W-:Y:S01]  /*3fd0*/  @!P6 FMUL R148, R148, 16777216 ;  /* 0x4b8000009494e820 */ /* 0x000fe20000400000 */
[C---:B------:R-:W-:Y:S01]  /*3fe0*/  FSETP.GEU.AND P3, PT, |R147|.reuse, 1.175494350822287508e-38, PT ;  /* 0x008000009300780b */ /* 0x040fe20003f6e200 */
[----:B------:R-:W-:Y:S01]  /*3ff0*/  @!P6 FMUL R8, R8, 16777216 ;  /* 0x4b8000000808e820 */ /* 0x000fe20000400000 */
[----:B------:R-:W-:Y:S01]  /*4000*/  FSEL R14, R14, R147, !P5 ;  /* 0x000000930e0e7208 */ /* 0x000fe20006800000 */
[----:B------:R-:W-:Y:S01]  /*4010*/  @P1 FMUL R147, R147, 0.25 ;  /* 0x3e80000093931820 */ /* 0x000fe20000400000 */
[----:B------:R-:W-:Y:S01]  /*4020*/  FSEL R11, R11, R44, P1 ;  /* 0x0000002c0b0b7208 */ /* 0x000fe20000800000 */
[----:B------:R-:W0:Y:S01]  /*4030*/  MUFU.RCP R148, R148 ;  /* 0x0000009400947308 */ /* 0x000e220000001000 */
[----:B------:R-:W-:Y:S01]  /*4040*/  FSEL R35, R35, R40, P1 ;  /* 0x0000002823237208 */ /* 0x000fe20000800000 */
[----:B------:R-:W-:Y:S01]  /*4050*/  @!P6 FMUL R9, R9, 16777216 ;  /* 0x4b8000000909e820 */ /* 0x000fe20000400000 */
[----:B------:R-:W-:Y:S01]  /*4060*/  FSEL R37, R37, R28, P1 ;  /* 0x0000001c25257208 */ /* 0x000fe20000800000 */
[----:B------:R-:W-:Y:S01]  /*4070*/  VIADD R100, R13, 0xc0cafb0d ;  /* 0xc0cafb0d0d647836 */ /* 0x000fe20000000000 */
[----:B------:R-:W-:Y:S01]  /*4080*/  FSEL R89, R89, R24, P1 ;  /* 0x0000001859597208 */ /* 0x000fe20000800000 */
[----:B------:R-:W-:Y:S01]  /*4090*/  @!P6 FMUL R47, R47, 16777216 ;  /* 0x4b8000002f2fe820 */ /* 0x000fe20000400000 */
[C---:B------:R-:W-:Y:S01]  /*40a0*/  FSETP.GEU.AND P1, PT, |R144|.reuse, 1.175494350822287508e-38, PT ;  /* 0x008000009000780b */ /* 0x040fe20003f2e200 */
[----:B------:R-:W-:Y:S01]  /*40b0*/  @P2 FMUL R144, R144, 0.25 ;  /* 0x3e80000090902820 */ /* 0x000fe20000400000 */
[----:B------:R-:W-:Y:S01]  /*40c0*/  FSEL R92, R92, R59, P2 ;  /* 0x0000003b5c5c7208 */ /* 0x000fe20001000000 */
[----:B------:R-:W-:Y:S01]  /*40d0*/  @!P3 FMUL R147, R147, 16777216 ;  /* 0x4b8000009393b820 */ /* 0x000fe20000400000 */
[C---:B------:R-:W-:Y:S01]  /*40e0*/  FSETP.GEU.AND P2, PT, |R150|.reuse, 1.175494350822287508e-38, PT ;  /* 0x008000009600780b */ /* 0x040fe20003f4e200 */
[----:B------:R-:W-:Y:S01]  /*40f0*/  @P0 FMUL R150, R150, 0.25 ;  /* 0x3e80000096960820 */ /* 0x000fe20000400000 */
[----:B------:R-:W-:Y:S01]  /*4100*/  IADD3 R95, R14, -0x3f3504f3, RZ ;  /* 0xc0cafb0d0e5f7810 */ /* 0x000fe20007ffe0ff */
[----:B------:R-:W-:Y:S01]  /*4110*/  @!P6 FMUL R10, R10, 16777216 ;  /* 0x4b8000000a0ae820 */ /* 0x000fe20000400000 */
[----:B------:R-:W-:Y:S01]  /*4120*/  IADD3 R101, R12, -0x3f3504f3, RZ ;  /* 0xc0cafb0d0c657810 */ /* 0x000fe20007ffe0ff */
[----:B------:R-:W-:Y:S01]  /*4130*/  @!P3 FMUL R55, R55, 16777216 ;  /* 0x4b8000003737b820 */ /* 0x000fe20000400000 */
[C---:B0-----:R-:W-:Y:S01]  /*4140*/  FMUL R30, R148.reuse, R42 ;  /* 0x0000002a941e7220 */ /* 0x041fe20000400000 */
[C---:B------:R-:W-:Y:S01]  /*4150*/  FMUL R44, R148.reuse, R8 ;  /* 0x00000008942c7220 */ /* 0x040fe20000400000 */
[----:B------:R-:W-:Y:S01]  /*4160*/  FMUL R42, R148, R9 ;  /* 0x00000009942a7220 */ /* 0x000fe20000400000 */
[----:B------:R-:W-:Y:S01]  /*4170*/  @!P1 FMUL R144, R144, 16777216 ;  /* 0x4b80000090909820 */ /* 0x000fe20000400000 */
[----:B------:R-:W0:Y:S01]  /*4180*/  MUFU.RCP R8, R147 ;  /* 0x0000009300087308 */ /* 0x000e220000001000 */
[----:B------:R-:W-:Y:S01]  /*4190*/  LOP3.LUT R100, R100, 0xff800000, RZ, 0xc0, !PT ;  /* 0xff80000064647812 */ /* 0x000fe200078ec0ff */
[----:B------:R-:W-:Y:S01]  /*41a0*/  @!P3 FMUL R22, R22, 16777216 ;  /* 0x4b8000001616b820 */ /* 0x000fe20000400000 */
[----:B------:R-:W-:Y:S01]  /*41b0*/  @!P2 FMUL R150, R150, 16777216 ;  /* 0x4b8000009696a820 */ /* 0x000fe20000400000 */
[----:B------:R-:W-:Y:S01]  /*41c0*/  LOP3.LUT R95, R95, 0xff800000, RZ, 0xc0, !PT ;  /* 0xff8000005f5f7812 */ /* 0x000fe200078ec0ff */
[----:B------:R-:W-:Y:S01]  /*41d0*/  @!P3 FMUL R45, R45, 16777216 ;  /* 0x4b8000002d2db820 */ /* 0x000fe20000400000 */
[----:B------:R-:W-:Y:S01]  /*41e0*/  LOP3.LUT R101, R101, 0xff800000, RZ, 0xc0, !PT ;  /* 0xff80000065657812 */ /* 0x000fe200078ec0ff */
[----:B------:R-:W-:Y:S01]  /*41f0*/  @!P3 FMUL R11, R11, 16777216 ;  /* 0x4b8000000b0bb820 */ /* 0x000fe20000400000 */
[----:B------:R-:W1:Y:S01]  /*4200*/  MUFU.RCP R9, R144 ;  /* 0x0000009000097308 */ /* 0x000e620000001000 */
[----:B------:R-:W-:Y:S01]  /*4210*/  FSEL R21, RZ, -23, P5 ;  /* 0xc1b80000ff157808 */ /* 0x000fe20002800000 */
[----:B------:R-:W-:Y:S01]  /*4220*/  @!P3 FMUL R52, R52, 16777216 ;  /* 0x4b8000003434b820 */ /* 0x000fe20000400000 */
[----:B------:R-:W-:Y:S01]  /*4230*/  I2FP.F32.S32 R18, R100 ;  /* 0x0000006400127245 */ /* 0x000fe20000201400 */
[----:B------:R-:W-:Y:S01]  /*4240*/  @!P3 FMUL R49, R49, 16777216 ;  /* 0x4b8000003131b820 */ /* 0x000fe20000400000 */
[----:B------:R-:W-:Y:S01]  /*4250*/  I2FP.F32.S32 R26, R95 ;  /* 0x0000005f001a7245 */ /* 0x000fe20000201400 */
[----:B------:R-:W-:Y:S01]  /*4260*/  @!P3 FMUL R41, R41, 16777216 ;  /* 0x4b8000002929b820 */ /* 0x000fe20000400000 */
[----:B------:R-:W-:Y:S01]  /*4270*/  FSEL R25, RZ, -23, P4 ;  /* 0xc1b80000ff197808 */ /* 0x000fe20002000000 */
[----:B------:R-:W2:Y:S01]  /*4280*/  MUFU.RCP R150, R150 ;  /* 0x0000009600967308 */ /* 0x000ea20000001000 */
[----:B------:R-:W-:Y:S01]  /*4290*/  I2FP.F32.S32 R28, R101 ;  /* 0x00000065001c7245 */ /* 0x000fe20000201400 */
[----:B------:R-:W-:Y:S01]  /*42a0*/  @!P3 FMUL R35, R35, 16777216 ;  /* 0x4b8000002323b820 */ /* 0x000fe20000400000 */
[----:B------:R-:W-:Y:S01]  /*42b0*/  IADD3 R103, R16, -0x3f3504f3, RZ ;  /* 0xc0cafb0d10677810 */ /* 0x000fe20007ffe0ff */
[----:B------:R-:W-:Y:S01]  /*42c0*/  @!P3 FMUL R38, R38, 16777216 ;  /* 0x4b8000002626b820 */ /* 0x000fe20000400000 */
        /* <DEDUP_REMOVED lines=9> */
[----:B------:R-:W-:Y:S01]  /*4360*/  FFMA.FTZ R17, R18, 1.1920928955078125e-07, R17 ;  /* 0x3400000012117823 */ /* 0x000fe20000010011 */
[----:B------:R-:W-:Y:S01]  /*4370*/  FFMA.FTZ R21, R26, 1.1920928955078125e-07, R21 ;  /* 0x340000001a157823 */ /* 0x000fe20000010015 */
[----:B------:R-:W-:Y:S01]  /*4380*/  @!P2 FMUL R57, R57, 16777216 ;  /* 0x4b8000003939a820 */ /* 0x000fe20000400000 */
[----:B------:R-:W-:Y:S01]  /*4390*/  @!P2 FMUL R61, R61, 16777216 ;  /* 0x4b8000003d3da820 */ /* 0x000fe20000400000 */
[----:B------:R-:W-:Y:S01]  /*43a0*/  LOP3.LUT R103, R103, 0xff800000, RZ, 0xc0, !PT ;  /* 0xff80000067677812 */ /* 0x000fe200078ec0ff */
[----:B------:R-:W-:Y:S01]  /*43b0*/  FFMA.FTZ R18, R28, 1.1920928955078125e-07, R25 ;  /* 0x340000001c127823 */ /* 0x000fe20000010019 */
[----:B------:R-:W-:Y:S01]  /*43c0*/  FMUL R26, R148, R47 ;  /* 0x0000002f941a7220 */ /* 0x000fe20000400000 */
[----:B------:R-:W-:Y:S01]  /*43d0*/  @!P6 FMUL R46, R46, 16777216 ;  /* 0x4b8000002e2ee820 */ /* 0x000fe20000400000 */
[----:B------:R-:W-:Y:S01]  /*43e0*/  @!P6 FMUL R34, R34, 16777216 ;  /* 0x4b8000002222e820 */ /* 0x000fe20000400000 */
[----:B------:R-:W-:Y:S01]  /*43f0*/  @!P6 FMUL R31, R31, 16777216 ;  /* 0x4b8000001f1fe820 */ /* 0x000fe20000400000 */
[----:B------:R-:W-:Y:S01]  /*4400*/  FMUL R47, R148, R10 ;  /* 0x0000000a942f7220 */ /* 0x000fe20000400000 */
[C---:B0-----:R-:W-:Y:S01]  /*4410*/  FMUL R25, R8.reuse, R55 ;  /* 0x0000003708197220 */ /* 0x041fe20000400000 */
[C---:B------:R-:W-:Y:S01]  /*4420*/  FMUL R32, R8.reuse, R22 ;  /* 0x0000001608207220 */ /* 0x040fe20000400000 */
        /* <DEDUP_REMOVED lines=13> */
[----:B------:R-:W-:Y:S01]  /*4500*/  FMUL R89, R8, R89 ;  /* 0x0000005908597220 */ /* 0x000fe20000400000 */
        /* <DEDUP_REMOVED lines=14> */
[C---:B-1----:R-:W-:Y:S01]  /*45f0*/  FMUL R92, R9.reuse, R92 ;  /* 0x0000005c095c7220 */ /* 0x042fe20000400000 */
[C---:B------:R-:W-:Y:S01]  /*4600*/  FMUL R11, R9.reuse, R94 ;  /* 0x0000005e090b7220 */ /* 0x040fe20000400000 */
[C---:B--2---:R-:W-:Y:S01]  /*4610*/  FMUL R8, R150.reuse, R57 ;  /* 0x0000003996087220 */ /* 0x044fe20000400000 */
[----:B------:R-:W-:Y:S01]  /*4620*/  FMUL R61, R150, R61 ;  /* 0x0000003d963d7220 */ /* 0x000fe20000400000 */
[----:B------:R-:W-:Y:S01]  /*4630*/  LEA R138, R138, UR7, 0x4 ;  /* 0x000000078a8a7c11 */ /* 0x000fe2000f8e20ff */
[C---:B------:R-:W-:Y:S01]  /*4640*/  FMUL R27, R148.reuse, R46 ;  /* 0x0000002e941b7220 */ /* 0x040fe20000400000 */
[----:B------:R-:W-:Y:S01]  /*4650*/  I2FP.F32.S32 R24, R103 ;  /* 0x0000006700187245 */ /* 0x000fe20000201400 */
[C---:B------:R-:W-:Y:S01]  /*4660*/  FMUL R40, R148.reuse, R34 ;  /* 0x0000002294287220 */ /* 0x040fe20000400000 */
[----:B------:R-:W-:Y:S01]  /*4670*/  FMUL R43, R148, R31 ;  /* 0x0000001f942b7220 */ /* 0x000fe20000400000 */
[----:B------:R-:W-:Y:S01]  /*4680*/  @!P2 FMUL R64, R64, 16777216 ;  /* 0x4b8000004040a820 */ /* 0x000fe20000400000 */
[----:B------:R-:W-:Y:S01]  /*4690*/  IADD3 R103, R16, -R103, RZ ;  /* 0x8000006710677210 */ /* 0x000fe20007ffe0ff */
        /* <DEDUP_REMOVED lines=14> */
[----:B------:R-:W-:Y:S01]  /*4780*/  F2FP.BF16.F32.PACK_AB R9, R92, R11 ;  /* 0x0000000b5c09723e */ /* 0x000fe200000010ff */
[----:B------:R-:W-:Y:S01]  /*4790*/  FMUL R70, R150, R64 ;  /* 0x0000004096467220 */ /* 0x000fe20000400000 */
[----:B------:R-:W-:Y:S01]  /*47a0*/  IADD3 R136, R137, R138, R136 ;  /* 0x0000008a89887210 */ /* 0x000fe20007ffe088 */
[----:B------:R-:W-:Y:S01]  /*47b0*/  IMAD.MOV.U32 R64, RZ, RZ, 0x3dc6b27f ;  /* 0x3dc6b27fff407424 */ /* 0x000fe200078e00ff */
[----:B------:R-:W-:Y:S01]  /*47c0*/  F2FP.BF16.F32.PACK_AB R8, R8, R61 ;  /* 0x0000003d0808723e */ /* 0x000fe200000010ff */
[----:B------:R-:W-:Y:S01]  /*47d0*/  FADD R103, R103, -1 ;  /* 0xbf80000067677421 */ /* 0x000fe20000000000 */
[----:B------:R-:W-:Y:S01]  /*47e0*/  F2FP.BF16.F32.PACK_AB R10, R10, R89 ;  /* 0x000000590a0a723e */ /* 0x000fe200000010ff */
[----:B------:R-:W-:Y:S01]  /*47f0*/  @!P2 FMUL R85, R85, 16777216 ;  /* 0x4b8000005555a820 */ /* 0x000fe20000400000 */
[----:B------:R-:W-:Y:S01]  /*4800*/  F2FP.BF16.F32.PACK_AB R11, R42, R47 ;  /* 0x0000002f2a0b723e */ /* 0x000fe200000010ff */
[----:B------:R-:W-:Y:S01]  /*4810*/  @!P2 FMUL R84, R84, 16777216 ;  /* 0x4b8000005454a820 */ /* 0x000fe20000400000 */
[----:B------:R-:W-:Y:S01]  /*4820*/  IADD3 R100, R13, -R100, RZ ;  /* 0x800000640d647210 */ /* 0x000fe20007ffe0ff */
[----:B------:R-:W-:Y:S01]  /*4830*/  @!P2 FMUL R81, R81, 16777216 ;  /* 0x4b8000005151a820 */ /* 0x000fe20000400000 */
[----:B------:R-:W-:Y:S01]  /*4840*/  IADD3 R95, R14, -R95, RZ ;  /* 0x8000005f0e5f7210 */ /* 0x000fe20007ffe0ff */
[----:B------:R0:W-:Y:S01]  /*4850*/  STSM.16.M88.4 [R136], R8 ;  /* 0x0000000888007844 */ /* 0x0001e20000000200 */
[----:B------:R-:W-:Y:S01]  /*4860*/  FSEL R93, R93, R60, P0 ;  /* 0x0000003c5d5d7208 */ /* 0x000fe20000000000 */
[----:B------:R-:W-:Y:S01]  /*4870*/  FADD R100, R100, -1 ;  /* 0xbf80000064647421 */ /* 0x000fe20000000000 */
[----:B------:R-:W-:Y:S01]  /*4880*/  @!P2 FMUL R80, R80, 16777216 ;  /* 0x4b8000005050a820 */ /* 0x000fe20000400000 */
[----:B------:R-:W-:Y:S01]  /*4890*/  FADD R95, R95, -1 ;  /* 0xbf8000005f5f7421 */ /* 0x000fe20000000000 */
        /* <DEDUP_REMOVED lines=9> */
[----:B------:R-:W-:Y:S01]  /*4930*/  ISETP.GE.U32.AND P2, PT, R13, 0x7f800000, PT ;  /* 0x7f8000000d00780c */ /* 0x000fe20003f46070 */
[----:B------:R-:W-:Y:S01]  /*4940*/  FFMA.FTZ R39, R24, 1.1920928955078125e-07, R39 ;  /* 0x3400000018277823 */ /* 0x000fe20000010027 */
[-C--:B0-----:R-:W-:Y:S01]  /*4950*/  FFMA.FTZ R8, R103, R64.reuse, -0.16845393180847167969 ;  /* 0xbe2c7f3067087423 */ /* 0x081fe20000010040 */
[-C--:B------:R-:W-:Y:S01]  /*4960*/  FFMA.FTZ R9, R100, R64.reuse, -0.16845393180847167969 ;  /* 0xbe2c7f3064097423 */ /* 0x080fe20000010040 */
[----:B------:R-:W-:Y:S01]  /*4970*/  FFMA.FTZ R10, R95, R64, -0.16845393180847167969 ;  /* 0xbe2c7f305f0a7423 */ /* 0x000fe20000010040 */
[----:B------:R-:W-:Y:S01]  /*4980*/  ISETP.GE.U32.AND P3, PT, R16, 0x7f800000, PT ;  /* 0x7f8000001000780c */ /* 0x000fe20003f66070 */
[----:B------:R-:W-:Y:S01]  /*4990*/  FFMA.FTZ R8, R103, R8, 0.1716887056827545166 ;  /* 0x3e2fcf2a67087423 */ /* 0x000fe20000010008 */
[----:B------:R-:W-:Y:S01]  /*49a0*/  FFMA.FTZ R9, R100, R9, 0.1716887056827545166 ;  /* 0x3e2fcf2a64097423 */ /* 0x000fe20000010009 */
[----:B------:R-:W-:Y:S01]  /*49b0*/  FFMA.FTZ R10, R95, R10, 0.1716887056827545166 ;  /* 0x3e2fcf2a5f0a7423 */ /* 0x000fe2000001000a */
[----:B------:R-:W-:Y:S01]  /*49c0*/  @!P6 FMUL R50, R50, 16777216 ;  /* 0x4b8000003232e820 */ /* 0x000fe20000400000 */
[----:B------:R-:W-:Y:S01]  /*49d0*/  FFMA.FTZ R8, R103, R8, -0.17900948226451873779 ;  /* 0xbe374e4367087423 */ /* 0x000fe20000010008 */
[----:B------:R-:W-:Y:S01]  /*49e0*/  FFMA.FTZ R9, R100, R9, -0.17900948226451873779 ;  /* 0xbe374e4364097423 */ /* 0x000fe20000010009 */
[----:B------:R-:W-:Y:S01]  /*49f0*/  FFMA.FTZ R10, R95, R10, -0.17900948226451873779 ;  /* 0xbe374e435f0a7423 */ /* 0x000fe2000001000a */
[----:B------:R-:W-:Y:S01]  /*4a00*/  FMUL R24, R148, R50 ;  /* 0x0000003294187220 */ /* 0x000fe20000400000 */
[----:B------:R-:W-:Y:S01]  /*4a10*/  FFMA.FTZ R8, R103, R8, 0.20512372255325317383 ;  /* 0x3e520bf467087423 */ /* 0x000fe20000010008 */
[----:B------:R-:W-:Y:S01]  /*4a20*/  FFMA.FTZ R9, R100, R9, 0.20512372255325317383 ;  /* 0x3e520bf464097423 */ /* 0x000fe20000010009 */
[----:B------:R-:W-:Y:S01]  /*4a30*/  FFMA.FTZ R10, R95, R10, 0.20512372255325317383 ;  /* 0x3e520bf45f0a7423 */ /* 0x000fe2000001000a */
[----:B------:R-:W-:Y:S01]  /*4a40*/  FMUL R41, R150, R85 ;  /* 0x0000005596297220 */ /* 0x000fe20000400000 */
[----:B------:R-:W-:Y:S01]  /*4a50*/  FFMA.FTZ R8, R103, R8, -0.24046532809734344482 ;  /* 0xbe763c8b67087423 */ /* 0x000fe20000010008 */
[----:B------:R-:W-:Y:S01]  /*4a60*/  FFMA.FTZ R9, R100, R9, -0.24046532809734344482 ;  /* 0xbe763c8b64097423 */ /* 0x000fe20000010009 */
[----:B------:R-:W-:Y:S01]  /*4a70*/  FFMA.FTZ R10, R95, R10, -0.24046532809734344482 ;  /* 0xbe763c8b5f0a7423 */ /* 0x000fe2000001000a */
[----:B------:R-:W-:Y:S01]  /*4a80*/  FMUL R42, R150, R84 ;  /* 0x00000054962a7220 */ /* 0x000fe20000400000 */
[----:B------:R-:W-:Y:S01]  /*4a90*/  FFMA.FTZ R8, R103, R8, 0.28857114911079406738 ;  /* 0x3e93bf9967087423 */ /* 0x000fe20000010008 */
[----:B------:R-:W-:Y:S01]  /*4aa0*/  FFMA.FTZ R9, R100, R9, 0.28857114911079406738 ;  /* 0x3e93bf9964097423 */ /* 0x000fe20000010009 */
[----:B------:R-:W-:Y:S01]  /*4ab0*/  FFMA.FTZ R10, R95, R10, 0.28857114911079406738 ;  /* 0x3e93bf995f0a7423 */ /* 0x000fe2000001000a */
[----:B------:R-:W-:Y:S01]  /*4ac0*/  FMUL R47, R150, R81 ;  /* 0x00000051962f7220 */ /* 0x000fe20000400000 */
[C---:B------:R-:W-:Y:S01]  /*4ad0*/  FFMA.FTZ R8, R103.reuse, R8, -0.36067417263984680176 ;  /* 0xbeb8aa4967087423 */ /* 0x040fe20000010008 */
[----:B------:R-:W-:Y:S01]  /*4ae0*/  FFMA.FTZ R9, R100, R9, -0.36067417263984680176 ;  /* 0xbeb8aa4964097423 */ /* 0x000fe20000010009 */
[C---:B------:R-:W-:Y:S01]  /*4af0*/  FMUL R50, R150.reuse, R80 ;  /* 0x0000005096327220 */ /* 0x040fe20000400000 */
[----:B------:R-:W-:Y:S01]  /*4b00*/  FMUL R56, R150, R77 ;  /* 0x0000004d96387220 */ /* 0x000fe20000400000 */
[C---:B------:R-:W-:Y:S01]  /*4b10*/  FFMA.FTZ R8, R103.reuse, R8, 0.48089820146560668945 ;  /* 0x3ef6384a67087423 */ /* 0x040fe20000010008 */
[----:B------:R-:W-:Y:S01]  /*4b20*/  FFMA.FTZ R9, R100, R9, 0.48089820146560668945 ;  /* 0x3ef6384a64097423 */ /* 0x000fe20000010009 */
[C---:B------:R-:W-:Y:S01]  /*4b30*/  FMUL R57, R150.reuse, R76 ;  /* 0x0000004c96397220 */ /* 0x040fe20000400000 */
[----:B------:R-:W-:Y:S01]  /*4b40*/  FMUL R60, R150, R73 ;  /* 0x00000049963c7220 */ /* 0x000fe20000400000 */
[C---:B------:R-:W-:Y:S01]  /*4b50*/  FFMA.FTZ R8, R103.reuse, R8, -0.72134751081466674805 ;  /* 0xbf38aa3b67087423 */ /* 0x040fe20000010008 */
[----:B------:R-:W-:Y:S01]  /*4b60*/  FFMA.FTZ R9, R100, R9, -0.72134751081466674805 ;  /* 0xbf38aa3b64097423 */ /* 0x000fe20000010009 */
[C---:B------:R-:W-:Y:S01]  /*4b70*/  FMUL R61, R150.reuse, R72 ;  /* 0x00000048963d7220 */ /* 0x040fe20000400000 */
[----:B------:R-:W-:Y:S01]  /*4b80*/  FMUL R69, R150, R69 ;  /* 0x0000004596457220 */ /* 0x000fe20000400000 */
        /* <DEDUP_REMOVED lines=8> */
[----:B------:R-:W-:Y:S01]  /*4c10*/  FFMA.FTZ R8, R103, 1.4426950216293334961, R8 ;  /* 0x3fb8aa3b67087823 */ /* 0x000fe20000010008 */
[----:B------:R-:W-:Y:S01]  /*4c20*/  FFMA.FTZ R100, R100, 1.4426950216293334961, R9 ;  /* 0x3fb8aa3b64647823 */ /* 0x000fe20000010009 */
[----:B------:R-:W-:Y:S01]  /*4c30*/  @P3 MOV R9, 0x7f800000 ;  /* 0x7f80000000093802 */ /* 0x000fe20000000f00 */
[----:B------:R-:W-:Y:S01]  /*4c40*/  FFMA.FTZ R10, R95, R10, -0.36067417263984680176 ;  /* 0xbeb8aa495f0a7423 */ /* 0x000fe2000001000a */
[----:B------:R-:W-:Y:S01]  /*4c50*/  FADD R39, R39, R8 ;  /* 0x0000000827277221 */ /* 0x000fe20000000000 */
[----:B------:R-:W-:Y:S01]  /*4c60*/  @P2 MOV R8, 0x7f800000 ;  /* 0x7f80000000082802 */ /* 0x000fe20000000f00 */
[----:B------:R-:W-:Y:S01]  /*4c70*/  FADD R100, R17, R100 ;  /* 0x0000006411647221 */ /* 0x000fe20000000000 */
[----:B------:R-:W-:Y:S01]  /*4c80*/  LEA R4, R4, UR7, 0x4 ;  /* 0x0000000704047c11 */ /* 0x000fe2000f8e20ff */
[----:B------:R-:W-:Y:S01]  /*4c90*/  BAR.SYNC.DEFER_BLOCKING 0x0 ;  /* 0x0000000000007b1d */ /* 0x000fe20000010000 */
[----:B------:R-:W-:Y:S01]  /*4ca0*/  FFMA.FTZ R10, R95, R10, 0.48089820146560668945 ;  /* 0x3ef6384a5f0a7423 */ /* 0x000fe2000001000a */
[----:B------:R-:W-:Y:S01]  /*4cb0*/  @P2 FFMA.FTZ R100, R13, R8, +INF ;  /* 0x7f8000000d642423 */ /* 0x000fe20000010008 */
[----:B------:R-:W-:Y:S01]  /*4cc0*/  @P3 FFMA.FTZ R39, R16, R9, +INF ;  /* 0x7f80000010273423 */ /* 0x000fe20000010009 */
[----:B------:R-:W-:Y:S01]  /*4cd0*/  F2FP.BF16.F32.PACK_AB R8, R91, R150 ;  /* 0x000000965b08723e */ /* 0x000fe200000010ff */
[----:B------:R-:W-:Y:S01]  /*4ce0*/  FFMA.FTZ R10, R95, R10, -0.72134751081466674805 ;  /* 0xbf38aa3b5f0a7423 */ /* 0x000fe2000001000a */
[----:B------:R-:W-:Y:S01]  /*4cf0*/  F2FP.BF16.F32.PACK_AB R9, R63, R90 ;  /* 0x0000005a3f09723e */ /* 0x000fe200000010ff */
[----:B------:R-:W-:Y:S01]  /*4d00*/  IMAD.IADD R101, R12, 0x1, -R101 ;  /* 0x000000010c657824 */ /* 0x000fe200078e0a65 */
[----:B------:R-:W-:Y:S01]  /*4d10*/  ISETP.GE.U32.AND P4, PT, R14, 0x7f800000, PT ;  /* 0x7f8000000e00780c */ /* 0x000fe20003f86070 */
[----:B------:R-:W-:Y:S01]  /*4d20*/  FMUL R10, R95, R10 ;  /* 0x0000000a5f0a7220 */ /* 0x000fe20000400000 */
[----:B------:R-:W-:Y:S01]  /*4d30*/  @!P6 FMUL R19, R19, 16777216 ;  /* 0x4b8000001313e820 */ /* 0x000fe20000400000 */
[----:B------:R-:W-:Y:S01]  /*4d40*/  FADD R101, R101, -1 ;  /* 0xbf80000065657421 */ /* 0x000fe20000000000 */
[----:B------:R-:W-:Y:S01]  /*4d50*/  FSETP.NEU.AND P2, PT, R16, RZ, PT ;  /* 0x000000ff1000720b */ /* 0x000fe20003f4d000 */
[----:B------:R-:W-:Y:S01]  /*4d60*/  FMUL R10, R95, R10 ;  /* 0x0000000a5f0a7220 */ /* 0x000fe20000400000 */
[----:B------:R-:W-:Y:S01]  /*4d70*/  FMUL R19, R148, R19 ;  /* 0x0000001394137220 */ /* 0x000fe20000400000 */
[----:B------:R-:W-:Y:S01]  /*4d80*/  FFMA.FTZ R64, R101, R64, -0.16845393180847167969 ;  /* 0xbe2c7f3065407423 */ /* 0x000fe20000010040 */
[----:B------:R-:W-:Y:S01]  /*4d90*/  F2FP.BF16.F32.PACK_AB R16, R65, R70 ;  /* 0x000000464110723e */ /* 0x000fe200000010ff */
[----:B------:R-:W-:Y:S01]  /*4da0*/  FFMA.FTZ R10, R95, 1.4426950216293334961, R10 ;  /* 0x3fb8aa3b5f0a7823 */ /* 0x000fe2000001000a */
[----:B------:R-:W-:Y:S01]  /*4db0*/  F2FP.BF16.F32.PACK_AB R17, R67, R66 ;  /* 0x000000424311723e */ /* 0x000fe200000010ff */
[----:B------:R-:W-:Y:S01]  /*4dc0*/  FFMA.FTZ R64, R101, R64, 0.1716887056827545166 ;  /* 0x3e2fcf2a65407423 */ /* 0x000fe20000010040 */
[----:B------:R-:W-:Y:S01]  /*4dd0*/  F2FP.BF16.F32.PACK_AB R19, R19, R40 ;  /* 0x000000281313723e */ /* 0x000fe200000010ff */
[----:B------:R-:W-:Y:S01]  /*4de0*/  FADD R92, R21, R10 ;  /* 0x0000000a155c7221 */ /* 0x000fe20000000000 */
[----:B------:R-:W-:Y:S01]  /*4df0*/  @P4 MOV R11, 0x7f800000 ;  /* 0x7f800000000b4802 */ /* 0x000fe20000000f00 */
[----:B------:R-:W-:Y:S01]  /*4e00*/  FFMA.FTZ R64, R101, R64, -0.17900948226451873779 ;  /* 0xbe374e4365407423 */ /* 0x000fe20000010040 */
[----:B------:R-:W0:Y:S01]  /*4e10*/  LDS.128 R88, [R4] ;  /* 0x0000000004587984 */ /* 0x000e220000000c00 */
[----:B------:R-:W-:Y:S01]  /*4e20*/  F2FP.BF16.F32.PACK_AB R10, R55, R58 ;  /* 0x0000003a370a723e */ /* 0x000fe200000010ff */
[----:B------:R-:W-:Y:S01]  /*4e30*/  @!P6 FMUL R15, R15, 16777216 ;  /* 0x4b8000000f0fe820 */ /* 0x000fe20000400000 */
[----:B------:R-:W-:Y:S01]  /*4e40*/  @P4 FFMA.FTZ R92, R14, R11, +INF ;  /* 0x7f8000000e5c4423 */ /* 0x000fe2000001000b */
[----:B------:R-:W-:Y:S01]  /*4e50*/  F2FP.BF16.F32.PACK_AB R11, R43, R44 ;  /* 0x0000002c2b0b723e */ /* 0x000fe200000010ff */
[----:B------:R-:W-:Y:S01]  /*4e60*/  BAR.SYNC.DEFER_BLOCKING 0x0 ;  /* 0x0000000000007b1d */ /* 0x000fe20000010000 */
[----:B------:R-:W-:Y:S01]  /*4e70*/  FFMA.FTZ R64, R101, R64, 0.20512372255325317383 ;  /* 0x3e520bf465407423 */ /* 0x000fe20000010040 */
[----:B------:R-:W-:Y:S01]  /*4e80*/  ISETP.GE.U32.AND P1, PT, R12, 0x7f800000, PT ;  /* 0x7f8000000c00780c */ /* 0x000fe20003f26070 */
[----:B------:R-:W-:Y:S01]  /*4e90*/  @!P6 FMUL R20, R20, 16777216 ;  /* 0x4b8000001414e820 */ /* 0x000fe20000400000 */
[----:B------:R-:W-:Y:S01]  /*4ea0*/  FSETP.NEU.AND P0, PT, R13, RZ, PT ;  /* 0x000000ff0d00720b */ /* 0x000fe20003f0d000 */
[C---:B------:R-:W-:Y:S01]  /*4eb0*/  FFMA.FTZ R64, R101.reuse, R64, -0.24046532809734344482 ;  /* 0xbe763c8b65407423 */ /* 0x040fe20000010040 */
[C---:B------:R-:W-:Y:S01]  /*4ec0*/  FMUL R15, R148.reuse, R15 ;  /* 0x0000000f940f7220 */ /* 0x040fe20000400000 */
[----:B------:R-:W-:Y:S01]  /*4ed0*/  FMUL R20, R148, R20 ;  /* 0x0000001494147220 */ /* 0x000fe20000400000 */
[----:B------:R-:W-:Y:S01]  /*4ee0*/  FSETP.NEU.AND P3, PT, R14, RZ, PT ;  /* 0x000000ff0e00720b */ /* 0x000fe20003f6d000 */
[----:B------:R-:W-:Y:S01]  /*4ef0*/  FFMA.FTZ R64, R101, R64, 0.28857114911079406738 ;  /* 0x3e93bf9965407423 */ /* 0x000fe20000010040 */
[----:B------:R-:W-:Y:S01]  /*4f00*/  FSETP.NEU.AND P4, PT, R12, RZ, PT ;  /* 0x000000ff0c00720b */ /* 0x000fe20003f8d000 */
[----:B------:R-:W-:Y:S01]  /*4f10*/  @!P6 FMUL R23, R23, 16777216 ;  /* 0x4b8000001717e820 */ /* 0x000fe20000400000 */
[----:B------:R-:W-:Y:S01]  /*4f20*/  F2FP.BF16.F32.PACK_AB R14, R45, R48 ;  /* 0x000000302d0e723e */ /* 0x000fe200000010ff */
[----:B------:R-:W-:Y:S01]  /*4f30*/  FFMA.FTZ R64, R101, R64, -0.36067417263984680176 ;  /* 0xbeb8aa4965407423 */ /* 0x000fe20000010040 */
[----:B------:R-:W-:Y:S01]  /*4f40*/  F2FP.BF16.F32.PACK_AB R15, R15, R20 ;  /* 0x000000140f0f723e */ /* 0x000fe200000010ff */
[----:B------:R-:W-:-:S02]  /*4f50*/  @P1 IMAD.MOV.U32 R13, RZ, RZ, 0x7f800000 ;  /* 0x7f800000ff0d1424 */ /* 0x000fc400078e00ff */
[----:B------:R-:W-:Y:S01]  /*4f60*/  FMUL R23, R148, R23 ;  /* 0x0000001794177220 */ /* 0x000fe20000400000 */
[----:B------:R-:W-:Y:S01]  /*4f70*/  FFMA.FTZ R64, R101, R64, 0.48089820146560668945 ;  /* 0x3ef6384a65407423 */ /* 0x000fe20000010040 */
[----:B------:R-:W-:Y:S01]  /*4f80*/  F2FP.BF16.F32.PACK_AB R20, R60, R61 ;  /* 0x0000003d3c14723e */ /* 0x000fe200000010ff */
[----:B------:R-:W-:Y:S01]  /*4f90*/  @!P6 FMUL R5, R5, 16777216 ;  /* 0x4b8000000505e820 */ /* 0x000fe20000400000 */
[----:B------:R-:W-:Y:S01]  /*4fa0*/  F2FP.BF16.F32.PACK_AB R21, R52, R53 ;  /* 0x000000353415723e */ /* 0x000fe200000010ff */
[C---:B------:R-:W-:Y:S01]  /*4fb0*/  FFMA.FTZ R64, R101.reuse, R64, -0.72134751081466674805 ;  /* 0xbf38aa3b65407423 */ /* 0x040fe20000010040 */
[----:B------:R-:W-:Y:S01]  /*4fc0*/  F2FP.BF16.F32.PACK_AB R22, R22, R35 ;  /* 0x000000231616723e */ /* 0x000fe200000010ff */
[----:B------:R-:W-:Y:S01]  /*4fd0*/  FMUL R5, R148, R5 ;  /* 0x0000000594057220 */ /* 0x000fe20000400000 */
[----:B------:R1:W-:Y:S01]  /*4fe0*/  STSM.16.M88.4 [R136], R8 ;  /* 0x0000000888007844 */ /* 0x0003e20000000200 */
[----:B------:R-:W-:Y:S01]  /*4ff0*/  FMUL R64, R101, R64 ;  /* 0x0000004065407220 */ /* 0x000fe20000400000 */
[----:B------:R-:W-:Y:S01]  /*5000*/  F2FP.BF16.F32.PACK_AB R23, R23, R30 ;  /* 0x0000001e1717723e */ /* 0x000fe200000010ff */
[----:B------:R-:W-:Y:S01]  /*5010*/  @!P6 FMUL R6, R6, 16777216 ;  /* 0x4b8000000606e820 */ /* 0x000fe20000400000 */
[----:B------:R-:W-:Y:S01]  /*5020*/  BAR.SYNC.DEFER_BLOCKING 0x0 ;  /* 0x0000000000007b1d */ /* 0x000fe20000010000 */
[----:B------:R-:W-:Y:S01]  /*5030*/  FMUL R64, R101, R64 ;  /* 0x0000004065407220 */ /* 0x000fe20000400000 */
[----:B------:R-:W-:Y:S01]  /*5040*/  @!P6 FMUL R7, R7, 16777216 ;  /* 0x4b8000000707e820 */ /* 0x000fe20000400000 */
[C---:B------:R-:W-:Y:S01]  /*5050*/  FMUL R6, R148.reuse, R6 ;  /* 0x0000000694067220 */ /* 0x040fe20000400000 */
[----:B------:R-:W-:Y:S01]  /*5060*/  USHF.L.U32 UR8, UR4, 0x1, URZ ;  /* 0x0000000104087899 */ /* 0x000fe2000800063f */
[----:B------:R-:W-:Y:S01]  /*5070*/  FFMA.FTZ R101, R101, 1.4426950216293334961, R64 ;  /* 0x3fb8aa3b65657823 */ /* 0x000fe20000010040 */
[----:B------:R-:W-:Y:S01]  /*5080*/  FMUL R7, R148, R7 ;  /* 0x0000000794077220 */ /* 0x000fe20000400000 */
[----:B------:R-:W-:-:S02]  /*5090*/  LOP3.LUT R3, R3, 0x38, RZ, 0xc0, !PT ;  /* 0x0000003803037812 */ /* 0x000fc400078ec0ff */
[----:B------:R-:W-:Y:S01]  /*50a0*/  FADD R101, R18, R101 ;  /* 0x0000006512657221 */ /* 0x000fe20000000000 */
[----:B------:R-:W-:Y:S01]  /*50b0*/  F2FP.BF16.F32.PACK_AB R18, R51, R54 ;  /* 0x000000363312723e */ /* 0x000fe200000010ff */
[----:B------:R-:W-:Y:S01]  /*50c0*/  @P1 FFMA.FTZ R101, R12, R13, +INF ;  /* 0x7f8000000c651423 */ /* 0x000fe2000001000d */
[----:B------:R-:W-:Y:S02]  /*50d0*/  F2FP.BF16.F32.PACK_AB R12, R69, R68 ;  /* 0x00000044450c723e */ /* 0x000fe400000010ff */
[----:B------:R-:W-:Y:S02]  /*50e0*/  F2FP.BF16.F32.PACK_AB R13, R59, R62 ;  /* 0x0000003e3b0d723e */ /* 0x000fe400000010ff */
[----:B-1----:R-:W-:Y:S02]  /*50f0*/  F2FP.BF16.F32.PACK_AB R8, R56, R57 ;  /* 0x000000393808723e */ /* 0x002fe400000010ff */
[----:B------:R-:W-:Y:S02]  /*5100*/  F2FP.BF16.F32.PACK_AB R9, R46, R49 ;  /* 0x000000312e09723e */ /* 0x000fe400000010ff */
[----:B------:R-:W-:-:S02]  /*5110*/  F2FP.BF16.F32.PACK_AB R10, R33, R36 ;  /* 0x00000024210a723e */ /* 0x000fc400000010ff */
[----:B------:R-:W-:Y:S01]  /*5120*/  F2FP.BF16.F32.PACK_AB R11, R26, R27 ;  /* 0x0000001b1a0b723e */ /* 0x000fe200000010ff */
[----:B------:R-:W1:Y:S01]  /*5130*/  LDS.128 R84, [R4] ;  /* 0x0000000004547984 */ /* 0x000e620000000c00 */
[----:B------:R-:W2:Y:S08]  /*5140*/  LDC.64 R26, c[0x0][0x228] ;  /* 0x00008a00ff1a7b82 */ /* 0x000eb00000000a00 */
[----:B------:R-:W-:Y:S06]  /*5150*/  BAR.SYNC.DEFER_BLOCKING 0x0 ;  /* 0x0000000000007b1d */ /* 0x000fec0000010000 */
[----:B------:R3:W-:Y:S02]  /*5160*/  STSM.16.M88.4 [R136], R16 ;  /* 0x0000001088007844 */ /* 0x0007e40000000200 */
[----:B------:R-:W-:Y:S01]  /*5170*/  BAR.SYNC.DEFER_BLOCKING 0x0 ;  /* 0x0000000000007b1d */ /* 0x000fe20000010000 */
[----:B---3--:R-:W-:-:S02]  /*5180*/  F2FP.BF16.F32.PACK_AB R16, R41, R42 ;  /* 0x0000002a2910723e */ /* 0x008fc400000010ff */
[----:B------:R-:W-:Y:S02]  /*5190*/  F2FP.BF16.F32.PACK_AB R17, R31, R34 ;  /* 0x000000221f11723e */ /* 0x000fe400000010ff */
[----:B------:R-:W-:Y:S02]  /*51a0*/  F2FP.BF16.F32.PACK_AB R18, R25, R28 ;  /* 0x0000001c1912723e */ /* 0x000fe400000010ff */
[----:B------:R-:W-:Y:S01]  /*51b0*/  F2FP.BF16.F32.PACK_AB R19, R6, R7 ;  /* 0x000000070613723e */ /* 0x000fe200000010ff */
[----:B------:R-:W3:Y:S01]  /*51c0*/  LDS.128 R80, [R4] ;  /* 0x0000000004507984 */ /* 0x000ee20000000c00 */
[----:B------:R-:W-:Y:S06]  /*51d0*/  BAR.SYNC.DEFER_BLOCKING 0x0 ;  /* 0x0000000000007b1d */ /* 0x000fec0000010000 */
[----:B------:R4:W-:Y:S02]  /*51e0*/  STSM.16.M88.4 [R136], R12 ;  /* 0x0000000c88007844 */ /* 0x0009e40000000200 */
[----:B------:R-:W-:Y:S01]  /*51f0*/  BAR.SYNC.DEFER_BLOCKING 0x0 ;  /* 0x0000000000007b1d */ /* 0x000fe20000010000 */
[----:B----4-:R-:W-:-:S02]  /*5200*/  F2FP.BF16.F32.PACK_AB R12, R47, R50 ;  /* 0x000000322f0c723e */ /* 0x010fc400000010ff */
[----:B------:R-:W-:Y:S02]  /*5210*/  F2FP.BF16.F32.PACK_AB R13, R37, R38 ;  /* 0x00000026250d723e */ /* 0x000fe400000010ff */
[----:B------:R-:W-:Y:S02]  /*5220*/  F2FP.BF16.F32.PACK_AB R14, R29, R32 ;  /* 0x000000201d0e723e */ /* 0x000fe400000010ff */
[----:B------:R-:W-:Y:S02]  /*5230*/  F2FP.BF16.F32.PACK_AB R15, R5, R24 ;  /* 0x00000018050f723e */ /* 0x000fe400000010ff */
[----:B------:R-:W4:Y:S01]  /*5240*/  LDC R5, c[0x0][0x278] ;  /* 0x00009e00ff057b82 */ /* 0x000f220000000800 */
[----:B------:R-:W-:Y:S07]  /*5250*/  LDS.128 R76, [R4] ;  /* 0x00000000044c7984 */ /* 0x000fee0000000c00 */
[----:B------:R-:W-:Y:S01]  /*5260*/  BAR.SYNC.DEFER_BLOCKING 0x0 ;  /* 0x0000000000007b1d */ /* 0x000fe20000010000 */
[C---:B----4-:R-:W-:Y:S01]  /*5270*/  IMAD R29, R5.reuse, 0x6, RZ ;  /* 0x00000006051d7824 */ /* 0x050fe200078e02ff */
[C---:B------:R-:W-:Y:S01]  /*5280*/  SHF.L.U32 R25, R5.reuse, 0x2, RZ ;  /* 0x0000000205197819 */ /* 0x040fe200000006ff */
[C---:B------:R-:W-:Y:S01]  /*5290*/  IMAD R37, R5.reuse, 0xa, RZ ;  /* 0x0000000a05257824 */ /* 0x040fe200078e02ff */
[C---:B------:R-:W-:Y:S01]  /*52a0*/  SHF.L.U32 R49, R5.reuse, 0x4, RZ ;  /* 0x0000000405317819 */ /* 0x040fe200000006ff */
[C---:B------:R-:W-:Y:S01]  /*52b0*/  IMAD R41, R5.reuse, 0xc, RZ ;  /* 0x0000000c05297824 */ /* 0x040fe200078e02ff */
[C---:B------:R-:W-:Y:S01]  /*52c0*/  SHF.L.U32 R109, R5.reuse, 0x5, RZ ;  /* 0x00000005056d7819 */ /* 0x040fe200000006ff */
[C---:B------:R-:W-:Y:S01]  /*52d0*/  IMAD R45, R5.reuse, 0xe, RZ ;  /* 0x0000000e052d7824 */ /* 0x040fe200078e02ff */
[----:B------:R4:W-:Y:S01]  /*52e0*/  STSM.16.M88.4 [R136], R20 ;  /* 0x0000001488007844 */ /* 0x0009e20000000200 */
[----:B------:R-:W-:-:S02]  /*52f0*/  IMAD R53, R5, 0x12, RZ ;  /* 0x0000001205357824 */ /* 0x000fc400078e02ff */
[C---:B------:R-:W-:Y:S01]  /*5300*/  IMAD R31, R5.reuse, 0x7, RZ ;  /* 0x00000007051f7824 */ /* 0x040fe200078e02ff */
[----:B------:R-:W-:Y:S01]  /*5310*/  BAR.SYNC.DEFER_BLOCKING 0x0 ;  /* 0x0000000000007b1d */ /* 0x000fe20000010000 */
[C---:B------:R-:W-:Y:S02]  /*5320*/  IMAD.SHL.U32 R33, R5.reuse, 0x8, RZ ;  /* 0x0000000805217824 */ /* 0x040fe400078e00ff */
[C---:B------:R-:W-:Y:S02]  /*5330*/  IMAD R35, R5.reuse, 0x9, RZ ;  /* 0x0000000905237824 */ /* 0x040fe400078e02ff */
[C---:B------:R-:W-:Y:S02]  /*5340*/  IMAD R57, R5.reuse, 0x14, RZ ;  /* 0x0000001405397824 */ /* 0x040fe400078e02ff */
[C---:B------:R-:W-:Y:S02]  /*5350*/  IMAD R61, R5.reuse, 0x16, RZ ;  /* 0x00000016053d7824 */ /* 0x040fe400078e02ff */
[----:B------:R-:W-:-:S02]  /*5360*/  IMAD R93, R5, 0x18, RZ ;  /* 0x00000018055d7824 */ /* 0x000fc400078e02ff */
[C---:B------:R-:W-:Y:S02]  /*5370*/  IMAD R105, R5.reuse, 0x1e, RZ ;  /* 0x0000001e05697824 */ /* 0x040fe400078e02ff */
[C---:B----4-:R-:W-:Y:S02]  /*5380*/  IMAD R23, R5.reuse, 0x3, RZ ;  /* 0x0000000305177824 */ /* 0x050fe400078e02ff */
[C---:B------:R-:W-:Y:S02]  /*5390*/  IMAD R43, R5.reuse, 0xd, RZ ;  /* 0x0000000d052b7824 */ /* 0x040fe400078e02ff */
[C---:B------:R-:W-:Y:S02]  /*53a0*/  IMAD R47, R5.reuse, 0xf, RZ ;  /* 0x0000000f052f7824 */ /* 0x040fe400078e02ff */
[C---:B------:R-:W-:Y:S02]  /*53b0*/  IMAD R111, R5.reuse, 0x24, RZ ;  /* 0x00000024056f7824 */ /* 0x040fe400078e02ff */
[----:B------:R-:W-:-:S02]  /*53c0*/  IMAD R51, R5, 0x11, RZ ;  /* 0x0000001105337824 */ /* 0x000fc400078e02ff */
[C---:B------:R-:W-:Y:S01]  /*53d0*/  IMAD R115, R5.reuse, 0x26, RZ ;  /* 0x0000002605737824 */ /* 0x040fe200078e02ff */
[----:B------:R-:W4:Y:S01]  /*53e0*/  LDS.128 R72, [R4] ;  /* 0x0000000004487984 */ /* 0x000f220000000c00 */
[C---:B------:R-:W-:Y:S02]  /*53f0*/  IMAD R119, R5.reuse, 0x28, RZ ;  /* 0x0000002805777824 */ /* 0x040fe400078e02ff */
[C---:B------:R-:W-:Y:S01]  /*5400*/  IMAD R123, R5.reuse, 0x2a, RZ ;  /* 0x0000002a057b7824 */ /* 0x040fe200078e02ff */
[----:B------:R-:W-:Y:S01]  /*5410*/  BAR.SYNC.DEFER_BLOCKING 0x0 ;  /* 0x0000000000007b1d */ /* 0x000fe20000010000 */
[C---:B------:R-:W-:Y:S02]  /*5420*/  IMAD R55, R5.reuse, 0x13, RZ ;  /* 0x0000001305377824 */ /* 0x040fe400078e02ff */
[C---:B------:R-:W-:Y:S02]  /*5430*/  IMAD R59, R5.reuse, 0x15, RZ ;  /* 0x00000015053b7824 */ /* 0x040fe400078e02ff */
[----:B------:R-:W-:-:S02]  /*5440*/  IMAD R127, R5, 0x2c, RZ ;  /* 0x0000002c057f7824 */ /* 0x000fc400078e02ff */
[C---:B------:R-:W-:Y:S02]  /*5450*/  IMAD R131, R5.reuse, 0x2e, RZ ;  /* 0x0000002e05837824 */ /* 0x040fe400078e02ff */
[C---:B------:R-:W-:Y:S02]  /*5460*/  IMAD R135, R5.reuse, 0x30, RZ ;  /* 0x0000003005877824 */ /* 0x040fe400078e02ff */
[C---:B------:R-:W-:Y:S02]  /*5470*/  IMAD R63, R5.reuse, 0x17, RZ ;  /* 0x00000017053f7824 */ /* 0x040fe400078e02ff */
[C---:B------:R-:W-:Y:S02]  /*5480*/  IMAD R139, R5.reuse, 0x32, RZ ;  /* 0x00000032058b7824 */ /* 0x040fe400078e02ff */
[C---:B------:R-:W-:Y:S02]  /*5490*/  IMAD R143, R5.reuse, 0x34, RZ ;  /* 0x00000034058f7824 */ /* 0x040fe400078e02ff */
[----:B------:R-:W-:-:S02]  /*54a0*/  IMAD R147, R5, 0x36, RZ ;  /* 0x0000003605937824 */ /* 0x000fc400078e02ff */
[C---:B------:R-:W-:Y:S02]  /*54b0*/  IMAD R95, R5.reuse, 0x19, RZ ;  /* 0x00000019055f7824 */ /* 0x040fe400078e02ff */
[C---:B------:R-:W-:Y:S02]  /*54c0*/  IMAD R7, R5.reuse, 0x3a, RZ ;  /* 0x0000003a05077824 */ /* 0x040fe400078e02ff */
[C---:B------:R-:W-:Y:S01]  /*54d0*/  IMAD R21, R5.reuse, 0x3c, RZ ;  /* 0x0000003c05157824 */ /* 0x040fe200078e02ff */
[----:B------:R5:W-:Y:S01]  /*54e0*/  STSM.16.M88.4 [R136], R8 ;  /* 0x0000000888007844 */ /* 0x000be20000000200 */
[C---:B------:R-:W-:Y:S02]  /*54f0*/  IMAD R103, R5.reuse, 0x1d, RZ ;  /* 0x0000001d05677824 */ /* 0x040fe400078e02ff */
[C---:B------:R-:W-:Y:S01]  /*5500*/  IMAD R160, R5.reuse, 0x3e, RZ ;  /* 0x0000003e05a07824 */ /* 0x040fe200078e02ff */
[----:B------:R-:W-:Y:S01]  /*5510*/  BAR.SYNC.DEFER_BLOCKING 0x0 ;  /* 0x0000000000007b1d */ /* 0x000fe20000010000 */
[----:B------:R-:W-:-:S02]  /*5520*/  IMAD R189, R5, 0x44, RZ ;  /* 0x0000004405bd7824 */ /* 0x000fc400078e02ff */
[C---:B------:R-:W-:Y:S02]  /*5530*/  IMAD R185, R5.reuse, 0x48, RZ ;  /* 0x0000004805b97824 */ /* 0x040fe400078e02ff */
[C---:B------:R-:W-:Y:S02]  /*5540*/  IMAD R187, R5.reuse, 0x42, RZ ;  /* 0x0000004205bb7824 */ /* 0x040fe400078e02ff */
[C---:B------:R-:W-:Y:S02]  /*5550*/  IMAD R107, R5.reuse, 0x1f, RZ ;  /* 0x0000001f056b7824 */ /* 0x040fe400078e02ff */
[C---:B------:R-:W-:Y:S02]  /*5560*/  IMAD R183, R5.reuse, 0x4a, RZ ;  /* 0x0000004a05b77824 */ /* 0x040fe400078e02ff */
[----:B------:R-:W-:Y:S01]  /*5570*/  IMAD R177, R5, 0x50, RZ ;  /* 0x0000005005b17824 */ /* 0x000fe200078e02ff */
[----:B-----5:R-:W-:Y:S01]  /*5580*/  FSEL R10, R100, -INF , P0 ;  /* 0xff800000640a7808 */ /* 0x020fe20000000000 */
[----:B------:R-:W-:Y:S01]  /*5590*/  IMAD R8, R0, UR5, RZ ;  /* 0x0000000500087c24 */ /* 0x000fe2000f8e02ff */
[----:B------:R-:W-:Y:S01]  /*55a0*/  UIMAD.WIDE UR4, UR4, 0x2, URZ ;  /* 0x00000002040478a5 */ /* 0x000fe2000f8e023f */
[----:B------:R-:W-:Y:S01]  /*55b0*/  FSEL R11, R39, -INF , P2 ;  /* 0xff800000270b7808 */ /* 0x000fe20001000000 */
[----:B------:R-:W-:Y:S01]  /*55c0*/  IMAD R39, R5, 0xb, RZ ;  /* 0x0000000b05277824 */ /* 0x000fe200078e02ff */
[----:B------:R-:W-:Y:S01]  /*55d0*/  FSEL R9, R101, -INF , P4 ;  /* 0xff80000065097808 */ /* 0x000fe20002000000 */
[C---:B------:R-:W-:Y:S01]  /*55e0*/  IMAD.HI R6, R8.reuse, 0x2, RZ ;  /* 0x0000000208067827 */ /* 0x040fe200078e02ff */
[----:B------:R-:W-:-:S03]  /*55f0*/  SHF.L.U32 R163, R8, 0x1, RZ ;  /* 0x0000000108a37819 */ /* 0x000fc600000006ff */
[----:B------:R-:W-:Y:S01]  /*5600*/  FFMA R10, R10, 0.69314718246459960938, R99 ;  /* 0x3f3172180a0a7823 */ /* 0x000fe20000000063 */
[----:B------:R-:W-:Y:S01]  /*5610*/  FSEL R8, R92, -INF , P3 ;  /* 0xff8000005c087808 */ /* 0x000fe20001800000 */
[----:B------:R-:W-:Y:S01]  /*5620*/  IMAD R101, R5, 0x1c, RZ ;  /* 0x0000001c05657824 */ /* 0x000fe200078e02ff */
[----:B--2---:R-:W-:Y:S01]  /*5630*/  IADD3 R162, P1, P5, R163, UR8, R26 ;  /* 0x00000008a3a27c10 */ /* 0x004fe2000fd3e01a */
[----:B------:R-:W-:Y:S01]  /*5640*/  LDS.128 R68, [R4] ;  /* 0x0000000004447984 */ /* 0x000fe20000000c00 */
[----:B------:R-:W-:Y:S01]  /*5650*/  FFMA R11, R11, 0.69314718246459960938, R98 ;  /* 0x3f3172180b0b7823 */ /* 0x000fe20000000062 */
[----:B------:R-:W-:Y:S01]  /*5660*/  FFMA R8, R8, 0.69314718246459960938, R97 ;  /* 0x3f31721808087823 */ /* 0x000fe20000000061 */
[----:B------:R-:W-:Y:S01]  /*5670*/  IADD3.X R163, R6, UR5, R27, P1, P5 ;  /* 0x0000000506a37c10 */ /* 0x000fe20008fea41b */
[----:B------:R-:W-:Y:S01]  /*5680*/  BAR.SYNC.DEFER_BLOCKING 0x0 ;  /* 0x0000000000007b1d */ /* 0x000fe20000010000 */
[-C--:B------:R-:W-:Y:S01]  /*5690*/  IADD3 R22, P5, R29, R162.reuse, RZ ;  /* 0x000000a21d167210 */ /* 0x080fe20007fbe0ff */
[C---:B------:R-:W-:Y:S01]  /*56a0*/  IMAD R27, R5.reuse, 0x5, RZ ;  /* 0x00000005051b7824 */ /* 0x040fe200078e02ff */
[CC--:B------:R-:W-:Y:S01]  /*56b0*/  LEA R24, P1, R5.reuse, R162.reuse, 0x3 ;  /* 0x000000a205187211 */ /* 0x0c0fe200078218ff */
[----:B------:R-:W-:Y:S01]  /*56c0*/  IMAD R97, R5, 0x1a, RZ ;  /* 0x0000001a05617824 */ /* 0x000fe200078e02ff */
[-C--:B------:R-:W-:Y:S01]  /*56d0*/  LEA.HI.X.SX32 R23, R23, R163.reuse, 0x1, P5 ;  /* 0x000000a317177211 */ /* 0x080fe200028f0eff */
[----:B------:R-:W-:Y:S01]  /*56e0*/  FFMA R9, R9, 0.69314718246459960938, R96 ;  /* 0x3f31721809097823 */ /* 0x000fe20000000060 */
        /* <DEDUP_REMOVED lines=17> */
[----:B------:R2:W-:Y:S01]  /*5800*/  STSM.16.M88.4 [R136], R12 ;  /* 0x0000000c88007844 */ /* 0x0005e20000000200 */
[----:B------:R-:W-:Y:S01]  /*5810*/  IMAD R117, R5, 0x27, RZ ;  /* 0x0000002705757824 */ /* 0x000fe200078e02ff */
[----:B------:R-:W-:Y:S01]  /*5820*/  ULDC UR4, c[0x0][0x27c] ;  /* 0x00009f0000047ab9 */ /* 0x000fe20000000800 */
[-C--:B------:R-:W-:Y:S01]  /*5830*/  LEA.HI.X.SX32 R41, R41, R163.reuse, 0x1, P5 ;  /* 0x000000a329297211 */ /* 0x080fe200028f0eff */
[----:B------:R-:W-:Y:S01]  /*5840*/  BAR.SYNC.DEFER_BLOCKING 0x0 ;  /* 0x0000000000007b1d */ /* 0x000fe20000010000 */
[-C--:B------:R-:W-:Y:S01]  /*5850*/  IADD3 R46, P5, R105, R162.reuse, RZ ;  /* 0x000000a2692e7210 */ /* 0x080fe20007fbe0ff */
[C---:B------:R-:W-:Y:S01]  /*5860*/  IMAD R169, R5.reuse, 0x58, RZ ;  /* 0x0000005805a97824 */ /* 0x040fe200078e02ff */
[----:B------:R-:W-:Y:S01]  /*5870*/  UIMAD UR4, UR6, UR4, URZ ;  /* 0x00000004060472a4 */ /* 0x000fe2000f8e023f */
[----:B------:R-:W-:Y:S01]  /*5880*/  IMAD R159, R5, 0x60, RZ ;  /* 0x00000060059f7824 */ /* 0x000fe200078e02ff */
[-C--:B------:R-:W-:Y:S01]  /*5890*/  LEA.HI.X.SX32 R47, R47, R163.reuse, 0x1, P5 ;  /* 0x000000a32f2f7211 */ /* 0x080fe200028f0eff */
[----:B------:R-:W-:Y:S01]  /*58a0*/  IMAD R167, R5, 0x5a, RZ ;  /* 0x0000005a05a77824 */ /* 0x000fe200078e02ff */
[-C--:B------:R-:W-:Y:S01]  /*58b0*/  IADD3 R52, P5, R111, R162.reuse, RZ ;  /* 0x000000a26f347210 */ /* 0x080fe20007fbe0ff */
[C---:B------:R-:W-:Y:S01]  /*58c0*/  IMAD R125, R5.reuse, 0x2b, RZ ;  /* 0x0000002b057d7824 */ /* 0x040fe200078e02ff */
[----:B------:R-:W-:Y:S01]  /*58d0*/  USHF.L.U32 UR6, UR4, 0x2, URZ ;  /* 0x0000000204067899 */ /* 0x000fe2000800063f */
[----:B------:R-:W-:Y:S01]  /*58e0*/  IMAD R157, R5, 0x62, RZ ;  /* 0x00000062059d7824 */ /* 0x000fe200078e02ff */
[-C--:B------:R-:W-:Y:S01]  /*58f0*/  LEA.HI.X.SX32 R53, R53, R163.reuse, 0x1, P5 ;  /* 0x000000a335357211 */ /* 0x080fe200028f0eff */
[----:B--2---:R-:W-:Y:S01]  /*5900*/  IMAD R15, R5, 0x22, RZ ;  /* 0x00000022050f7824 */ /* 0x004fe200078e02ff */
        /* <DEDUP_REMOVED lines=11> */
[----:B------:R-:W2:Y:S01]  /*59c0*/  LDS.128 R64, [R4] ;  /* 0x0000000004407984 */ /* 0x000ea20000000c00 */
[-C--:B------:R-:W-:Y:S01]  /*59d0*/  IADD3 R98, P5, R147, R162.reuse, RZ ;  /* 0x000000a293627210 */ /* 0x080fe20007fbe0ff */
[----:B------:R-:W-:Y:S01]  /*59e0*/  IMAD R141, R5, 0x6c, RZ ;  /* 0x0000006c058d7824 */ /* 0x000fe200078e02ff */
[-C--:B------:R-:W-:Y:S01]  /*59f0*/  LEA.HI.X.SX32 R13, R13, R163.reuse, 0x1, P4 ;  /* 0x000000a30d0d7211 */ /* 0x080fe200020f0eff */
[----:B------:R-:W-:Y:S01]  /*5a00*/  BAR.SYNC.DEFER_BLOCKING 0x0 ;  /* 0x0000000000007b1d */ /* 0x000fe20000010000 */
        /* <DEDUP_REMOVED lines=16> */
[----:B------:R-:W-:Y:S01]  /*5b10*/  IADD3 R128, P4, R167, R162, RZ ;  /* 0x000000a2a7807210 */ /* 0x000fe20007f9e0ff */
[----:B------:R-:W-:Y:S01]  /*5b20*/  UIMAD.WIDE UR4, UR4, 0x4, URZ ;  /* 0x00000004040478a5 */ /* 0x000fe2000f8e023f */
[----:B------:R-:W-:-:S02]  /*5b30*/  LEA.HI.X.SX32 R123, R123, R163, 0x1, P5 ;  /* 0x000000a37b7b7211 */ /* 0x000fc400028f0eff */
[-C--:B------:R-:W-:Y:S01]  /*5b40*/  IADD3 R134, P5, R159, R162.reuse, RZ ;  /* 0x000000a29f867210 */ /* 0x080fe20007fbe0ff */
[----:B------:R-:W-:Y:S01]  /*5b50*/  IMAD R159, R5, 0x78, RZ ;  /* 0x00000078059f7824 */ /* 0x000fe200078e02ff */
[-C--:B------:R-:W-:Y:S01]  /*5b60*/  LEA.HI.X.SX32 R129, R129, R163.reuse, 0x1, P4 ;  /* 0x000000a381817211 */ /* 0x080fe200020f0eff */
[----:B------:R5:W-:Y:S01]  /*5b70*/  STSM.16.M88.4 [R136], R16 ;  /* 0x0000001088007844 */ /* 0x000be20000000200 */
[-C--:B------:R-:W-:Y:S01]  /*5b80*/  LEA.HI.X.SX32 R135, R135, R163.reuse, 0x1, P5 ;  /* 0x000000a387877211 */ /* 0x080fe200028f0eff */
[----:B------:R-:W-:Y:S01]  /*5b90*/  BAR.SYNC.DEFER_BLOCKING 0x0 ;  /* 0x0000000000007b1d */ /* 0x000fe20000010000 */
[-C--:B------:R-:W-:Y:S01]  /*5ba0*/  IADD3 R146, P5, R141, R162.reuse, RZ ;  /* 0x000000a28d927210 */ /* 0x080fe20007fbe0ff */
[----:B------:R-:W-:Y:S01]  /*5bb0*/  IMAD R141, R5, 0x33, RZ ;  /* 0x00000033058d7824 */ /* 0x000fe200078e02ff */
[----:B------:R-:W-:Y:S01]  /*5bc0*/  IADD3 R140, P4, R153, R162, RZ ;  /* 0x000000a2998c7210 */ /* 0x000fe20007f9e0ff */
[----:B------:R-:W-:Y:S01]  /*5bd0*/  IMAD R153, R5, 0x72, RZ ;  /* 0x0000007205997824 */ /* 0x000fe200078e02ff */
[----:B------:R-:W-:-:S02]  /*5be0*/  LEA.HI.X.SX32 R147, R147, R163, 0x1, P5 ;  /* 0x000000a393937211 */ /* 0x000fc400028f0eff */
[----:B------:R-:W-:Y:S02]  /*5bf0*/  LEA.HI.X.SX32 R141, R141, R163, 0x1, P4 ;  /* 0x000000a38d8d7211 */ /* 0x000fe400020f0eff */
[-C--:B------:R-:W-:Y:S01]  /*5c00*/  IADD3 R152, P4, R153, R162.reuse, RZ ;  /* 0x000000a299987210 */ /* 0x080fe20007f9e0ff */
[----:B------:R-:W-:Y:S01]  /*5c10*/  IMAD R153, R5, 0x7e, RZ ;  /* 0x0000007e05997824 */ /* 0x000fe200078e02ff */
[-C--:B------:R-:W-:Y:S01]  /*5c20*/  IADD3 R158, P5, R159, R162.reuse, RZ ;  /* 0x000000a29f9e7210 */ /* 0x080fe20007fbe0ff */
[C---:B-----5:R-:W-:Y:S01]  /*5c30*/  IMAD R17, R5.reuse, 0x23, RZ ;  /* 0x0000002305117824 */ /* 0x060fe200078e02ff */
[C---:B------:R-:W-:Y:S02]  /*5c40*/  SHF.L.U32 R19, R5.reuse, 0x1, RZ ;  /* 0x0000000105137819 */ /* 0x040fe400000006ff */
[-C--:B------:R-:W-:Y:S02]  /*5c50*/  LEA R18, P6, R5, R162.reuse, 0x2 ;  /* 0x000000a205127211 */ /* 0x080fe400078c10ff */
[----:B------:R-:W-:-:S02]  /*5c60*/  IADD3 R20, P0, R19, R162, RZ ;  /* 0x000000a213147210 */ /* 0x000fc40007f1e0ff */
[-C--:B------:R-:W-:Y:S02]  /*5c70*/  LEA.HI.X.SX32 R19, R19, R163.reuse, 0x1, P6 ;  /* 0x000000a313137211 */ /* 0x080fe400030f0eff */
[CC--:B------:R-:W-:Y:S02]  /*5c80*/  IADD3 R26, P6, R37.reuse, R162.reuse, RZ ;  /* 0x000000a2251a7210 */ /* 0x0c0fe40007fde0ff */
[-C--:B------:R-:W-:Y:S01]  /*5c90*/  LEA.HI.X.SX32 R37, R37, R163.reuse, 0x1, P1 ;  /* 0x000000a325257211 */ /* 0x080fe200008f0eff */
[----:B0-----:R-:W-:Y:S01]  /*5ca0*/  STG.E.U16 desc[UR16][R162.64], R88 ;  /* 0x00000058a2007986 */ /* 0x001fe2000c101510 */
[----:B------:R-:W-:Y:S02]  /*5cb0*/  LEA.HI.X.SX32 R27, R27, R163, 0x1, P6 ;  /* 0x000000a31b1b7211 */ /* 0x000fe400030f0eff */
[-C--:B------:R-:W-:Y:S02]  /*5cc0*/  LEA R32, P6, R5, R162.reuse, 0x4 ;  /* 0x000000a205207211 */ /* 0x080fe400078c20ff */
[----:B------:R-:W-:-:S02]  /*5cd0*/  IADD3 R42, P1, R97, R162, RZ ;  /* 0x000000a2612a7210 */ /* 0x000fc40007f3e0ff */
[-C--:B------:R-:W-:Y:S02]  /*5ce0*/  LEA.HI.X.SX32 R33, R33, R163.reuse, 0x1, P6 ;  /* 0x000000a321217211 */ /* 0x080fe400030f0eff */
[-C--:B------:R-:W-:Y:S02]  /*5cf0*/  IADD3 R38, P6, R61, R162.reuse, RZ ;  /* 0x000000a23d267210 */ /* 0x080fe40007fde0ff */
[-C--:B------:R-:W-:Y:S02]  /*5d00*/  LEA.HI.X.SX32 R43, R43, R163.reuse, 0x1, P1 ;  /* 0x000000a32b2b7211 */ /* 0x080fe400008f0eff */
[----:B------:R-:W-:Y:S02]  /*5d10*/  LEA.HI.X.SX32 R39, R39, R163, 0x1, P6 ;  /* 0x000000a327277211 */ /* 0x000fe400030f0eff */
[-C--:B------:R-:W-:Y:S02]  /*5d20*/  IADD3 R44, P6, R101, R162.reuse, RZ ;  /* 0x000000a2652c7210 */ /* 0x080fe40007fde0ff */
[----:B------:R-:W-:-:S02]  /*5d30*/  LEA R48, P1, R5, R162, 0x5 ;  /* 0x000000a205307211 */ /* 0x000fc400078228ff */
[-C--:B------:R-:W-:Y:S02]  /*5d40*/  LEA.HI.X.SX32 R45, R45, R163.reuse, 0x1, P6 ;  /* 0x000000a32d2d7211 */ /* 0x080fe400030f0eff */
[-C--:B------:R-:W-:Y:S02]  /*5d50*/  IADD3 R50, P6, R15, R162.reuse, RZ ;  /* 0x000000a20f327210 */ /* 0x080fe40007fde0ff */
[-C--:B------:R-:W-:Y:S02]  /*5d60*/  LEA.HI.X.SX32 R49, R49, R163.reuse, 0x1, P1 ;  /* 0x000000a331317211 */ /* 0x080fe400008f0eff */
[-C--:B------:R-:W-:Y:S02]  /*5d70*/  IADD3 R54, P1, R115, R162.reuse, RZ ;  /* 0x000000a273367210 */ /* 0x080fe40007f3e0ff */
[----:B------:R-:W-:Y:S02]  /*5d80*/  LEA.HI.X.SX32 R51, R51, R163, 0x1, P6 ;  /* 0x000000a333337211 */ /* 0x000fe400030f0eff */
[----:B------:R-:W-:-:S02]  /*5d90*/  IADD3 R56, P6, R119, R162, RZ ;  /* 0x000000a277387210 */ /* 0x000fc40007fde0ff */
        /* <DEDUP_REMOVED lines=15> */
[----:B------:R-:W-:Y:S02]  /*5e90*/  LEA R108, P6, R5, R162, 0x6 ;  /* 0x000000a2056c7211 */ /* 0x000fe400078c30ff */
[-C--:B------:R-:W-:Y:S02]  /*5ea0*/  LEA.HI.X.SX32 R107, R107, R163.reuse, 0x1, P1 ;  /* 0x000000a36b6b7211 */ /* 0x080fe400008f0eff */
[----:B------:R-:W-:-:S02]  /*5eb0*/  LEA.HI.X.SX32 R15, R15, R163, 0x1, P3 ;  /* 0x000000a30f0f7211 */ /* 0x000fc400018f0eff */
[-C--:B------:R-:W-:Y:S02]  /*5ec0*/  IADD3 R112, P1, R183, R162.reuse, RZ ;  /* 0x000000a2b7707210 */ /* 0x080fe40007f3e0ff */
[-C--:B------:R-:W-:Y:S02]  /*5ed0*/  LEA.HI.X.SX32 R109, R109, R163.reuse, 0x1, P6 ;  /* 0x000000a36d6d7211 */ /* 0x080fe400030f0eff */
[-C--:B------:R-:W-:Y:S02]  /*5ee0*/  IADD3 R118, P3, R177, R162.reuse, RZ ;  /* 0x000000a2b1767210 */ /* 0x080fe40007f7e0ff */
[----:B------:R-:W-:Y:S02]  /*5ef0*/  IADD3 R114, P6, R181, R162, RZ ;  /* 0x000000a2b5727210 */ /* 0x000fe40007fde0ff */
[-C--:B------:R-:W-:Y:S02]  /*5f00*/  LEA.HI.X.SX32 R113, R113, R163.reuse, 0x1, P1 ;  /* 0x000000a371717211 */ /* 0x080fe400008f0eff */
[----:B------:R-:W-:-:S02]  /*5f10*/  LEA.HI.X.SX32 R119, R119, R163, 0x1, P3 ;  /* 0x000000a377777211 */ /* 0x000fc400018f0eff */
[-C--:B------:R-:W-:Y:S02]  /*5f20*/  IADD3 R124, P1, R171, R162.reuse, RZ ;  /* 0x000000a2ab7c7210 */ /* 0x080fe40007f3e0ff */
[-C--:B------:R-:W-:Y:S02]  /*5f30*/  LEA.HI.X.SX32 R115, R115, R163.reuse, 0x1, P6 ;  /* 0x000000a373737211 */ /* 0x080fe400030f0eff */
[-C--:B------:R-:W-:Y:S01]  /*5f40*/  IADD3 R130, P3, R165, R162.reuse, RZ ;  /* 0x000000a2a5827210 */ /* 0x080fe20007f7e0ff */
[----:B------:R-:W-:Y:S01]  /*5f50*/  IMAD R165, R5, 0x3f, RZ ;  /* 0x0000003f05a57824 */ /* 0x000fe200078e02ff */
[----:B------:R-:W-:Y:S02]  /*5f60*/  IADD3 R126, P6, R169, R162, RZ ;  /* 0x000000a2a97e7210 */ /* 0x000fe40007fde0ff */
[-C--:B------:R-:W-:Y:S02]  /*5f70*/  LEA.HI.X.SX32 R125, R125, R163.reuse, 0x1, P1 ;  /* 0x000000a37d7d7211 */ /* 0x080fe400008f0eff */
[----:B------:R-:W-:-:S02]  /*5f80*/  LEA.HI.X.SX32 R131, R131, R163, 0x1, P3 ;  /* 0x000000a383837211 */ /* 0x000fc400018f0eff */
[-C--:B------:R-:W-:Y:S01]  /*5f90*/  IADD3 R136, P1, R157, R162.reuse, RZ ;  /* 0x000000a29d887210 */ /* 0x080fe20007f3e0ff */
[----:B------:R-:W-:Y:S01]  /*5fa0*/  IMAD R157, R5, 0x76, RZ ;  /* 0x00000076059d7824 */ /* 0x000fe200078e02ff */
[-C--:B------:R-:W-:Y:S02]  /*5fb0*/  LEA.HI.X.SX32 R127, R127, R163.reuse, 0x1, P6 ;  /* 0x000000a37f7f7211 */ /* 0x080fe400030f0eff */
[-C--:B------:R-:W-:Y:S01]  /*5fc0*/  IADD3 R142, P3, R151, R162.reuse, RZ ;  /* 0x000000a2978e7210 */ /* 0x080fe20007f7e0ff */
[----:B------:R-:W-:Y:S01]  /*5fd0*/  IMAD R151, R5, 0x70, RZ ;  /* 0x0000007005977824 */ /* 0x000fe200078e02ff */
[-C--:B------:R-:W-:Y:S02]  /*5fe0*/  IADD3 R16, P2, R191, R162.reuse, RZ ;  /* 0x000000a2bf107210 */ /* 0x080fe40007f5e0ff */
[----:B------:R-:W-:Y:S01]  /*5ff0*/  IADD3 R138, P6, R155, R162, RZ ;  /* 0x000000a29b8a7210 */ /* 0x000fe20007fde0ff */
[----:B------:R-:W-:Y:S01]  /*6000*/  IMAD R155, R5, 0x74, RZ ;  /* 0x00000074059b7824 */ /* 0x000fe200078e02ff */
[----:B------:R-:W-:-:S02]  /*6010*/  LEA.HI.X.SX32 R137, R137, R163, 0x1, P1 ;  /* 0x000000a389897211 */ /* 0x000fc400008f0eff */
[-C--:B------:R-:W-:Y:S02]  /*6020*/  LEA.HI.X.SX32 R17, R17, R163.reuse, 0x1, P2 ;  /* 0x000000a311117211 */ /* 0x080fe400010f0eff */
[-C--:B------:R-:W-:Y:S01]  /*6030*/  IADD3 R148, P1, R149, R162.reuse, RZ ;  /* 0x000000a295947210 */ /* 0x080fe20007f3e0ff */
[----:B------:R-:W-:Y:S01]  /*6040*/  IMAD R149, R5, 0x37, RZ ;  /* 0x0000003705957824 */ /* 0x000fe200078e02ff */
[-C--:B------:R-:W-:Y:S02]  /*6050*/  LEA.HI.X.SX32 R139, R139, R163.reuse, 0x1, P6 ;  /* 0x000000a38b8b7211 */ /* 0x080fe400030f0eff */
[-C--:B------:R-:W-:Y:S02]  /*6060*/  IADD3 R120, P2, R175, R162.reuse, RZ ;  /* 0x000000a2af787210 */ /* 0x080fe40007f5e0ff */
[----:B------:R-:W-:Y:S01]  /*6070*/  IADD3 R150, P6, R151, R162, RZ ;  /* 0x000000a297967210 */ /* 0x000fe20007fde0ff */
[----:B------:R-:W-:Y:S01]  /*6080*/  IMAD R151, R5, 0x7a, RZ ;  /* 0x0000007a05977824 */ /* 0x000fe200078e02ff */
[----:B------:R-:W-:-:S02]  /*6090*/  LEA.HI.X.SX32 R143, R143, R163, 0x1, P3 ;  /* 0x000000a38f8f7211 */ /* 0x000fc400018f0eff */
[-C--:B------:R-:W-:Y:S01]  /*60a0*/  IADD3 R154, P3, R155, R162.reuse, RZ ;  /* 0x000000a29b9a7210 */ /* 0x080fe20007f7e0ff */
[----:B------:R-:W-:Y:S01]  /*60b0*/  IMAD R155, R5, 0x39, RZ ;  /* 0x00000039059b7824 */ /* 0x000fe200078e02ff */
[-C--:B------:R-:W-:Y:S02]  /*60c0*/  LEA.HI.X.SX32 R121, R121, R163.reuse, 0x1, P2 ;  /* 0x000000a379797211 */ /* 0x080fe400010f0eff */
[-C--:B------:R-:W-:Y:S01]  /*60d0*/  IADD3 R132, P2, R161, R162.reuse, RZ ;  /* 0x000000a2a1847210 */ /* 0x080fe20007f5e0ff */
[----:B------:R-:W-:Y:S01]  /*60e0*/  IMAD R161, R5, 0x3d, RZ ;  /* 0x0000003d05a17824 */ /* 0x000fe200078e02ff */
[-C--:B------:R-:W-:Y:S02]  /*60f0*/  LEA.HI.X.SX32 R149, R149, R163.reuse, 0x1, P1 ;  /* 0x000000a395957211 */ /* 0x080fe400008f0eff */
[----:B------:R-:W-:Y:S02]  /*6100*/  IADD3 R166, P1, R151, R162, RZ ;  /* 0x000000a297a67210 */ /* 0x000fe40007f3e0ff */
[----:B------:R-:W-:-:S02]  /*6110*/  LEA.HI.X.SX32 R151, R6, R163, 0x1, P6 ;  /* 0x000000a306977211 */ /* 0x000fc400030f0eff */
[-C--:B------:R-:W-:Y:S02]  /*6120*/  IADD3 R6, P6, R153, R162.reuse, RZ ;  /* 0x000000a299067210 */ /* 0x080fe40007fde0ff */
[-C--:B------:R-:W-:Y:S02]  /*6130*/  LEA.HI.X.SX32 R133, R133, R163.reuse, 0x1, P2 ;  /* 0x000000a385857211 */ /* 0x080fe400010f0eff */
[-C--:B------:R-:W-:Y:S02]  /*6140*/  LEA.HI.X.SX32 R153, R155, R163.reuse, 0x1, P4 ;  /* 0x000000a39b997211 */ /* 0x080fe400020f0eff */
[----:B------:R-:W-:Y:S01]  /*6150*/  IADD3 R144, P2, R145, R162, RZ ;  /* 0x000000a291907210 */ /* 0x000fe20007f5e0ff */
[----:B------:R-:W-:Y:S01]  /*6160*/  IMAD R145, R5, 0x35, RZ ;  /* 0x0000003505917824 */ /* 0x000fe200078e02ff */
[-C--:B------:R-:W-:Y:S01]  /*6170*/  LEA.HI.X.SX32 R155, R7, R163.reuse, 0x1, P3 ;  /* 0x000000a3079b7211 */ /* 0x080fe200018f0eff */
[----:B------:R-:W-:Y:S01]  /*6180*/  IMAD R7, R5, 0x3b, RZ ;  /* 0x0000003b05077824 */ /* 0x000fe200078e02ff */
[----:B------:R-:W-:-:S02]  /*6190*/  LEA.HI.X.SX32 R159, R21, R163, 0x1, P5 ;  /* 0x000000a3159f7211 */ /* 0x000fc400028f0eff */
[CC--:B------:R-:W-:Y:S01]  /*61a0*/  LEA.HI.X.SX32 R21, R5.reuse, R163.reuse, 0x1, P0 ;  /* 0x000000a305157211 */ /* 0x0c0fe200000f0eff */
[----:B------:R-:W-:Y:S01]  /*61b0*/  IMAD R5, R5, 0x7c, RZ ;  /* 0x0000007c05057824 */ /* 0x000fe200078e02ff */
[-C--:B------:R-:W-:Y:S02]  /*61c0*/  LEA.HI.X.SX32 R145, R145, R163.reuse, 0x1, P2 ;  /* 0x000000a391917211 */ /* 0x080fe400010f0eff */
[-C--:B------:R-:W-:Y:S02]  /*61d0*/  IADD3 R156, P2, R157, R162.reuse, RZ ;  /* 0x000000a29d9c7210 */ /* 0x080fe40007f5e0ff */
[----:B------:R-:W-:Y:S02]  /*61e0*/  IADD3 R164, P0, R5, R162, RZ ;  /* 0x000000a205a47210 */ /* 0x000fe40007f1e0ff */
[----:B------:R-:W0:Y:S01]  /*61f0*/  S2R R5, SR_TID.X ;  /* 0x0000000000057919 */ /* 0x000e220000002100 */
[-C--:B------:R-:W-:Y:S02]  /*6200*/  LEA.HI.X.SX32 R157, R7, R163.reuse, 0x1, P2 ;  /* 0x000000a3079d7211 */ /* 0x080fe400010f0eff */
[----:B------:R-:W-:-:S02]  /*6210*/  LEA.HI.X.SX32 R7, R165, R163, 0x1, P6 ;  /* 0x000000a3a5077211 */ /* 0x000fc400030f0eff */
[-C--:B------:R-:W-:Y:S02]  /*6220*/  LEA.HI.X.SX32 R165, R160, R163.reuse, 0x1, P0 ;  /* 0x000000a3a0a57211 */ /* 0x080fe400000f0eff */
[----:B------:R-:W-:Y:S02]  /*6230*/  PRMT R160, R88, 0x7632, R160 ;  /* 0x0000763258a07816 */ /* 0x000fe400000000a0 */
[----:B------:R-:W-:-:S03]  /*6240*/  LEA.HI.X.SX32 R167, R161, R163, 0x1, P1 ;  /* 0x000000a3a1a77211 */ /* 0x000fc600008f0eff */
[----:B------:R5:W-:Y:S04]  /*6250*/  STG.E.U16 desc[UR16][R20.64], R160 ;  /* 0x000000a014007986 */ /* 0x000be8000c101510 */
[----:B------:R1:W-:Y:S01]  /*6260*/  STG.E.U16 desc[UR16][R18.64], R89 ;  /* 0x0000005912007986 */ /* 0x0003e2000c101510 */
[----:B-----5:R-:W-:Y:S02]  /*6270*/  PRMT R21, R90, 0x7632, R21 ;  /* 0x000076325a157816 */ /* 0x020fe40000000015 */
[----:B-1----:R-:W-:Y:S02]  /*6280*/  PRMT R19, R89, 0x7632, R19 ;  /* 0x0000763259137816 */ /* 0x002fe40000000013 */
[----:B0-----:R-:W-:-:S03]  /*6290*/  LOP3.LUT R88, R5, 0x70, RZ, 0xc0, !PT ;  /* 0x0000007005587812 */ /* 0x001fc600078ec0ff */
[----:B------:R0:W-:Y:S01]  /*62a0*/  STG.E.U16 desc[UR16][R22.64], R19 ;  /* 0x0000001316007986 */ /* 0x0001e2000c101510 */
[----:B------:R-:W-:Y:S02]  /*62b0*/  IADD3 R5, R3, UR7, RZ ;  /* 0x0000000703057c10 */ /* 0x000fe4000fffe0ff */
[----:B------:R-:W-:Y:S01]  /*62c0*/  SHF.R.U32.HI R3, RZ, 0x1, R2 ;  /* 0x00000001ff037819 */ /* 0x000fe20000011602 */
[----:B------:R3:W-:Y:S01]  /*62d0*/  STG.E.U16 desc[UR16][R24.64], R90 ;  /* 0x0000005a18007986 */ /* 0x0007e2000c101510 */
[----:B------:R-:W-:Y:S01]  /*62e0*/  SHF.L.U32 R2, R2, 0x1, RZ ;  /* 0x0000000102027819 */ /* 0x000fe200000006ff */
[--C-:B------:R-:W-:Y:S01]  /*62f0*/  IMAD R18, R88, 0x4, R5.reuse ;  /* 0x0000000458127824 */ /* 0x100fe200078e0205 */
[----:B------:R-:W-:Y:S01]  /*6300*/  LOP3.LUT R3, R3, 0x4, RZ, 0xc0, !PT ;  /* 0x0000000403037812 */ /* 0x000fe200078ec0ff */
[----:B------:R1:W-:Y:S01]  /*6310*/  STG.E.U16 desc[UR16][R26.64], R21 ;  /* 0x000000151a007986 */ /* 0x0003e2000c101510 */
[----:B------:R-:W-:Y:S02]  /*6320*/  PRMT R5, R91, 0x7632, R5 ;  /* 0x000076325b057816 */ /* 0x000fe40000000005 */
[----:B------:R-:W-:Y:S01]  /*6330*/  IADD3 R3, R3, R18, RZ ;  /* 0x0000001203037210 */ /* 0x000fe20007ffe0ff */
[----:B------:R5:W-:Y:S01]  /*6340*/  STG.E.U16 desc[UR16][R28.64], R91 ;  /* 0x0000005b1c007986 */ /* 0x000be2000c101510 */
[----:B------:R-:W-:-:S02]  /*6350*/  PRMT R18, R84, 0x7632, R18 ;  /* 0x0000763254127816 */ /* 0x000fc40000000012 */
[----:B0-----:R-:W-:Y:S01]  /*6360*/  PRMT R19, R85, 0x7632, R19 ;  /* 0x0000763255137816 */ /* 0x001fe20000000013 */
[----:B------:R0:W-:Y:S01]  /*6370*/  STG.E.U16 desc[UR16][R30.64], R5 ;  /* 0x000000051e007986 */ /* 0x0001e2000c101510 */
[----:B------:R-:W-:Y:S02]  /*6380*/  PRMT R23, R87, 0x7632, R23 ;  /* 0x0000763257177816 */ /* 0x000fe40000000017 */
[----:B---3--:R-:W-:Y:S01]  /*6390*/  PRMT R25, R80, 0x7632, R25 ;  /* 0x0000763250197816 */ /* 0x008fe20000000019 */
[----:B------:R-:W-:Y:S01]  /*63a0*/  STG.E.U16 desc[UR16][R32.64], R84 ;  /* 0x0000005420007986 */ /* 0x000fe2000c101510 */
[----:B-1----:R-:W-:Y:S02]  /*63b0*/  PRMT R21, R86, 0x7632, R21 ;  /* 0x0000763256157816 */ /* 0x002fe40000000015 */
[----:B------:R-:W-:Y:S01]  /*63c0*/  PRMT R27, R81, 0x7632, R27 ;  /* 0x00007632511b7816 */ /* 0x000fe2000000001b */
[----:B------:R1:W-:Y:S01]  /*63d0*/  STG.E.U16 desc[UR16][R34.64], R18 ;  /* 0x0000001222007986 */ /* 0x0003e2000c101510 */
[----:B-----5:R-:W-:-:S02]  /*63e0*/  PRMT R29, R82, 0x7632, R29 ;  /* 0x00007632521d7816 */ /* 0x020fc4000000001d */
[----:B------:R-:W-:Y:S01]  /*63f0*/  LOP3.LUT R2, R2, 0xf8, RZ, 0xc0, !PT ;  /* 0x000000f802027812 */ /* 0x000fe200078ec0ff */
[----:B------:R-:W-:Y:S01]  /*6400*/  STG.E.U16 desc[UR16][R36.64], R85 ;  /* 0x0000005524007986 */ /* 0x000fe2000c101510 */
[----:B0-----:R-:W-:Y:S02]  /*6410*/  PRMT R31, R83, 0x7632, R31 ;  /* 0x00007632531f7816 */ /* 0x001fe4000000001f */
[----:B----4-:R-:W-:Y:S01]  /*6420*/  PRMT R5, R72, 0x7632, R5 ;  /* 0x0000763248057816 */ /* 0x010fe20000000005 */
[----:B------:R-:W-:Y:S04]  /*6430*/  STG.E.U16 desc[UR16][R38.64], R19 ;  /* 0x0000001326007986 */ /* 0x000fe8000c101510 */
[----:B------:R-:W-:Y:S01]  /*6440*/  STG.E.U16 desc[UR16][R40.64], R86 ;  /* 0x0000005628007986 */ /* 0x000fe2000c101510 */
[----:B-1----:R-:W-:-:S03]  /*6450*/  PRMT R18, R73, 0x7632, R18 ;  /* 0x0000763249127816 */ /* 0x002fc60000000012 */
[----:B------:R-:W-:Y:S04]  /*6460*/  STG.E.U16 desc[UR16][R42.64], R21 ;  /* 0x000000152a007986 */ /* 0x000fe8000c101510 */
[----:B------:R-:W-:Y:S04]  /*6470*/  STG.E.U16 desc[UR16][R44.64], R87 ;  /* 0x000000572c007986 */ /* 0x000fe8000c101510 */
[----:B------:R0:W-:Y:S04]  /*6480*/  STG.E.U16 desc[UR16][R46.64], R23 ;  /* 0x000000172e007986 */ /* 0x0001e8000c101510 */
[----:B------:R2:W1:Y:S04]  /*6490*/  LDS.128 R20, [R4] ;  /* 0x0000000004147984 */ /* 0x0004680000000c00 */
[----:B------:R3:W-:Y:S04]  /*64a0*/  STG.E.U16 desc[UR16][R48.64], R80 ;  /* 0x0000005030007986 */ /* 0x0007e8000c101510 */
[----:B------:R4:W-:Y:S01]  /*64b0*/  STG.E.U16 desc[UR16][R50.64], R25 ;  /* 0x0000001932007986 */ /* 0x0009e2000c101510 */
[----:B0-----:R-:W-:-:S02]  /*64c0*/  PRMT R47, R76, 0x7632, R47 ;  /* 0x000076324c2f7816 */ /* 0x001fc4000000002f */
[----:B--2---:R-:W-:Y:S01]  /*64d0*/  PRMT R4, R65, 0x7632, R4 ;  /* 0x0000763241047816 */ /* 0x004fe20000000004 */
[----:B------:R0:W-:Y:S04]  /*64e0*/  STG.E.U16 desc[UR16][R52.64], R81 ;  /* 0x0000005134007986 */ /* 0x0001e8000c101510 */
[----:B------:R-:W-:Y:S01]  /*64f0*/  STG.E.U16 desc[UR16][R54.64], R27 ;  /* 0x0000001b36007986 */ /* 0x000fe2000c101510 */
[----:B---3--:R-:W-:-:S03]  /*6500*/  PRMT R49, R77, 0x7632, R49 ;  /* 0x000076324d317816 */ /* 0x008fc60000000031 */
[----:B------:R2:W-:Y:S01]  /*6510*/  STG.E.U16 desc[UR16][R56.64], R82 ;  /* 0x0000005238007986 */ /* 0x0005e2000c101510 */
[----:B----4-:R-:W-:-:S03]  /*6520*/  PRMT R51, R78, 0x7632, R51 ;  /* 0x000076324e337816 */ /* 0x010fc60000000033 */
[----:B------:R3:W-:Y:S01]  /*6530*/  STG.E.U16 desc[UR16][R58.64], R29 ;  /* 0x0000001d3a007986 */ /* 0x0007e2000c101510 */
[----:B0-----:R-:W-:-:S03]  /*6540*/  PRMT R53, R79, 0x7632, R53 ;  /* 0x000076324f357816 */ /* 0x001fc60000000035 */
[----:B------:R0:W-:Y:S04]  /*6550*/  STG.E.U16 desc[UR16][R60.64], R83 ;  /* 0x000000533c007986 */ /* 0x0001e8000c101510 */
[----:B------:R4:W-:Y:S01]  /*6560*/  STG.E.U16 desc[UR16][R62.64], R31 ;  /* 0x0000001f3e007986 */ /* 0x0009e2000c101510 */
[----:B--2---:R-:W-:-:S03]  /*6570*/  PRMT R56, R74, 0x7632, R56 ;  /* 0x000076324a387816 */ /* 0x004fc60000000038 */
[----:B------:R2:W-:Y:S01]  /*6580*/  STG.E.U16 desc[UR16][R92.64], R76 ;  /* 0x0000004c5c007986 */ /* 0x0005e2000c101510 */
[----:B---3--:R-:W-:-:S03]  /*6590*/  PRMT R58, R75, 0x7632, R58 ;  /* 0x000076324b3a7816 */ /* 0x008fc6000000003a */
[----:B------:R-:W-:Y:S01]  /*65a0*/  STG.E.U16 desc[UR16][R94.64], R47 ;  /* 0x0000002f5e007986 */ /* 0x000fe2000c101510 */
[----:B0-----:R-:W-:Y:S02]  /*65b0*/  PRMT R60, R68, 0x7632, R60 ;  /* 0x00007632443c7816 */ /* 0x001fe4000000003c */
[----:B-1----:R-:W-:Y:S01]  /*65c0*/  PRMT R83, R22, 0x7632, R83 ;  /* 0x0000763216537816 */ /* 0x002fe20000000053 */
[----:B------:R-:W-:Y:S01]  /*65d0*/  STG.E.U16 desc[UR16][R96.64], R77 ;  /* 0x0000004d60007986 */ /* 0x000fe2000c101510 */
[----:B----4-:R-:W-:-:S03]  /*65e0*/  PRMT R62, R69, 0x7632, R62 ;  /* 0x00007632453e7816 */ /* 0x010fc6000000003e */
[----:B------:R-:W-:Y:S01]  /*65f0*/  STG.E.U16 desc[UR16][R98.64], R49 ;  /* 0x0000003162007986 */ /* 0x000fe2000c101510 */
[----:B--2---:R-:W-:-:S03]  /*6600*/  PRMT R76, R20, 0x7632, R76 ;  /* 0x00007632144c7816 */ /* 0x004fc6000000004c */
[----:B------:R0:W-:Y:S04]  /*6610*/  STG.E.U16 desc[UR16][R100.64], R78 ;  /* 0x0000004e64007986 */ /* 0x0001e8000c101510 */
[----:B------:R-:W-:Y:S04]  /*6620*/  STG.E.U16 desc[UR16][R102.64], R51 ;  /* 0x0000003366007986 */ /* 0x000fe8000c101510 */
[----:B------:R-:W-:Y:S04]  /*6630*/  STG.E.U16 desc[UR16][R104.64], R79 ;  /* 0x0000004f68007986 */ /* 0x000fe8000c101510 */
[----:B------:R-:W-:Y:S01]  /*6640*/  STG.E.U16 desc[UR16][R106.64], R53 ;  /* 0x000000356a007986 */ /* 0x000fe2000c101510 */
[----:B0-----:R-:W-:-:S03]  /*6650*/  PRMT R78, R21, 0x7632, R78 ;  /* 0x00007632154e7816 */ /* 0x001fc6000000004e */
[----:B------:R0:W-:Y:S04]  /*6660*/  STG.E.U16 desc[UR16][R108.64], R72 ;  /* 0x000000486c007986 */ /* 0x0001e8000c101510 */
[----:B------:R1:W-:Y:S04]  /*6670*/  STG.E.U16 desc[UR16][R12.64], R5 ;  /* 0x000000050c007986 */ /* 0x0003e8000c101510 */
[----:B------:R-:W-:Y:S04]  /*6680*/  STG.E.U16 desc[UR16][R14.64], R73 ;  /* 0x000000490e007986 */ /* 0x000fe8000c101510 */
[----:B------:R-:W-:Y:S01]  /*6690*/  STG.E.U16 desc[UR16][R16.64], R18 ;  /* 0x0000001210007986 */ /* 0x000fe2000c101510 */
[----:B0-----:R-:W-:-:S03]  /*66a0*/  PRMT R72, R66, 0x7632, R72 ;  /* 0x0000763242487816 */ /* 0x001fc60000000048 */
[----:B------:R0:W-:Y:S01]  /*66b0*/  STG.E.U16 desc[UR16][R110.64], R74 ;  /* 0x0000004a6e007986 */ /* 0x0001e2000c101510 */
[----:B-1----:R-:W-:Y:S02]  /*66c0*/  PRMT R5, R70, 0x7632, R5 ;  /* 0x0000763246057816 */ /* 0x002fe40000000005 */
[----:B------:R-:W-:Y:S01]  /*66d0*/  PRMT R12, R71, 0x7632, R12 ;  /* 0x00007632470c7816 */ /* 0x000fe2000000000c */
[----:B------:R-:W-:Y:S04]  /*66e0*/  STG.E.U16 desc[UR16][R112.64], R56 ;  /* 0x0000003870007986 */ /* 0x000fe8000c101510 */
[----:B------:R-:W-:Y:S04]  /*66f0*/  STG.E.U16 desc[UR16][R114.64], R75 ;  /* 0x0000004b72007986 */ /* 0x000fe8000c101510 */
[----:B------:R-:W-:Y:S01]  /*6700*/  STG.E.U16 desc[UR16][R116.64], R58 ;  /* 0x0000003a74007986 */ /* 0x000fe2000c101510 */
[----:B0-----:R-:W-:-:S03]  /*6710*/  PRMT R74, R67, 0x7632, R74 ;  /* 0x00007632434a7816 */ /* 0x001fc6000000004a */
[----:B------:R0:W-:Y:S04]  /*6720*/  STG.E.U16 desc[UR16][R118.64], R68 ;  /* 0x0000004476007986 */ /* 0x0001e8000c101510 */
[----:B------:R-:W-:Y:S04]  /*6730*/  STG.E.U16 desc[UR16][R120.64], R60 ;  /* 0x0000003c78007986 */ /* 0x000fe8000c101510 */
[----:B------:R-:W-:Y:S04]  /*6740*/  STG.E.U16 desc[UR16][R122.64], R69 ;  /* 0x000000457a007986 */ /* 0x000fe8000c101510 */
[----:B------:R-:W-:Y:S01]  /*6750*/  STG.E.U16 desc[UR16][R124.64], R62 ;  /* 0x0000003e7c007986 */ /* 0x000fe2000c101510 */
[----:B0-----:R-:W-:-:S03]  /*6760*/  PRMT R68, R64, 0x7632, R68 ;  /* 0x0000763240447816 */ /* 0x001fc60000000044 */
[----:B------:R-:W-:Y:S04]  /*6770*/  STG.E.U16 desc[UR16][R126.64], R70 ;  /* 0x000000467e007986 */ /* 0x000fe8000c101510 */
[----:B------:R0:W-:Y:S04]  /*6780*/  STG.E.U16 desc[UR16][R128.64], R5 ;  /* 0x0000000580007986 */ /* 0x0001e8000c101510 */
[----:B------:R-:W-:Y:S04]  /*6790*/  STG.E.U16 desc[UR16][R130.64], R71 ;  /* 0x0000004782007986 */ /* 0x000fe8000c101510 */
[----:B------:R1:W-:Y:S04]  /*67a0*/  STG.E.U16 desc[UR16][R132.64], R12 ;  /* 0x0000000c84007986 */ /* 0x0003e8000c101510 */
[----:B------:R-:W-:Y:S01]  /*67b0*/  STG.E.U16 desc[UR16][R134.64], R64 ;  /* 0x0000004086007986 */ /* 0x000fe2000c101510 */
[C---:B0-----:R-:W-:Y:S01]  /*67c0*/  SHF.L.U32 R5, R0.reuse, 0x2, RZ ;  /* 0x0000000200057819 */ /* 0x041fe200000006ff */
[----:B------:R-:W-:-:S02]  /*67d0*/  IMAD.HI R0, R0, 0x4, RZ ;  /* 0x0000000400007827 */ /* 0x000fc400078e02ff */
[----:B------:R-:W-:Y:S04]  /*67e0*/  STG.E.U16 desc[UR16][R136.64], R68 ;  /* 0x0000004488007986 */ /* 0x000fe8000c101510 */
[----:B------:R-:W-:Y:S01]  /*67f0*/  STG.E.U16 desc[UR16][R138.64], R65 ;  /* 0x000000418a007986 */ /* 0x000fe2000c101510 */
[----:B-1----:R-:W0:Y:S03]  /*6800*/  LDC.64 R12, c[0x0][0x230] ;  /* 0x00008c00ff0c7b82 */ /* 0x002e260000000a00 */
[----:B------:R1:W-:Y:S04]  /*6810*/  STG.E.U16 desc[UR16][R140.64], R4 ;  /* 0x000000048c007986 */ /* 0x0003e8000c101510 */
[----:B------:R-:W-:Y:S04]  /*6820*/  STG.E.U16 desc[UR16][R142.64], R66 ;  /* 0x000000428e007986 */ /* 0x000fe8000c101510 */
[----:B------:R-:W-:Y:S04]  /*6830*/  STG.E.U16 desc[UR16][R144.64], R72 ;  /* 0x0000004890007986 */ /* 0x000fe8000c101510 */
[----:B------:R-:W-:Y:S01]  /*6840*/  STG.E.U16 desc[UR16][R146.64], R67 ;  /* 0x0000004392007986 */ /* 0x000fe2000c101510 */
[----:B-1----:R-:W-:-:S03]  /*6850*/  PRMT R4, R23, 0x7632, R4 ;  /* 0x0000763217047816 */ /* 0x002fc60000000004 */
[----:B------:R-:W-:Y:S04]  /*6860*/  STG.E.U16 desc[UR16][R148.64], R74 ;  /* 0x0000004a94007986 */ /* 0x000fe8000c101510 */
[----:B------:R-:W-:Y:S04]  /*6870*/  STG.E.U16 desc[UR16][R150.64], R20 ;  /* 0x0000001496007986 */ /* 0x000fe8000c101510 */
[----:B------:R-:W-:Y:S04]  /*6880*/  STG.E.U16 desc[UR16][R152.64], R76 ;  /* 0x0000004c98007986 */ /* 0x000fe8000c101510 */
[----:B------:R-:W-:Y:S04]  /*6890*/  STG.E.U16 desc[UR16][R154.64], R21 ;  /* 0x000000159a007986 */ /* 0x000fe8000c101510 */
[----:B------:R-:W-:Y:S04]  /*68a0*/  STG.E.U16 desc[UR16][R156.64], R78 ;  /* 0x0000004e9c007986 */ /* 0x000fe8000c101510 */
[----:B------:R-:W-:Y:S04]  /*68b0*/  STG.E.U16 desc[UR16][R158.64], R22 ;  /* 0x000000169e007986 */ /* 0x000fe8000c101510 */
[----:B------:R-:W-:Y:S04]  /*68c0*/  STG.E.U16 desc[UR16][R166.64], R83 ;  /* 0x00000053a6007986 */ /* 0x000fe8000c101510 */
[----:B------:R-:W-:Y:S04]  /*68d0*/  STG.E.U16 desc[UR16][R164.64], R23 ;  /* 0x00000017a4007986 */ /* 0x000fe8000c101510 */
[----:B------:R0:W-:Y:S01]  /*68e0*/  STG.E.U16 desc[UR16][R6.64], R4 ;  /* 0x0000000406007986 */ /* 0x0001e2000c101510 */
[----:B------:R-:W-:Y:S01]  /*68f0*/  BAR.SYNC.DEFER_BLOCKING 0x0 ;  /* 0x0000000000007b1d */ /* 0x000fe20000010000 */
[----:B0-----:R-:W-:-:S04]  /*6900*/  IADD3 R4, P0, P1, R5, UR6, R12 ;  /* 0x0000000605047c10 */ /* 0x001fc8000f91e00c */
[----:B------:R-:W-:Y:S01]  /*6910*/  IADD3.X R5, R0, UR5, R13, P0, P1 ;  /* 0x0000000500057c10 */ /* 0x000fe200087e240d */
[----:B------:R-:W-:Y:S04]  /*6920*/  STS.64 [R2+UR7], R10 ;  /* 0x0000000a02007988 */ /* 0x000fe80008000a07 */
[----:B------:R-:W-:Y:S01]  /*6930*/  STS.64 [R2+UR7+0x100], R8 ;  /* 0x0001000802007988 */ /* 0x000fe20008000a07 */
[----:B------:R-:W-:Y:S06]  /*6940*/  BAR.SYNC.DEFER_BLOCKING 0x0 ;  /* 0x0000000000007b1d */ /* 0x000fec0000010000 */
[----:B------:R-:W0:Y:S04]  /*6950*/  LDS R3, [R3] ;  /* 0x0000000003037984 */ /* 0x000e280000000800 */
[----:B0-----:R-:W-:Y:S01]  /*6960*/  STG.E desc[UR16][R4.64], R3 ;  /* 0x0000000304007986 */ /* 0x001fe2000c101910 */
[----:B------:R-:W-:Y:S05]  /*6970*/  EXIT ;  /* 0x000000000000794d */ /* 0x000fea0003800000 */
.L_x_2:
[----:B------:R-:W-:-:S00]  /*6980*/  BRA `(.L_x_2) ;  /* 0xfffffffc00fc7947 */ /* 0x000fc0000383ffff */
[----:B------:R-:W-:-:S00]  /*6990*/  NOP ;  /* 0x0000000000007918 */ /* 0x000fc00000000000 */
        /* <DEDUP_REMOVED lines=14> */
.L_x_3:


//--------------------- .nv.global.init           --------------------------
	.section	.nv.global.init,"aw",@progbits
.nv.global.init:
	.type		_$_str,@object
	.size		_$_str,(.L_0 - _$_str)
_$_str:
        /*0000*/ 	.byte	0x5f, 0x5f, 0x43, 0x55, 0x44, 0x41, 0x5f, 0x46, 0x54, 0x5a, 0x00
.L_0:


//--------------------- .nv.shared.attn_fwd       --------------------------
	.section	.nv.shared.attn_fwd,"aw",@nobits
	.sectionflags	@""
	.align	16
	.zero		1024


//--------------------- .nv.shared.reserved.0     --------------------------
	.section	.nv.shared.reserved.0,"aw",@nobits
	.weak		__nv_reservedSMEM_offset_0_alias
	.size		__nv_reservedSMEM_offset_0_alias, 0, 0
	.other		__nv_reservedSMEM_offset_0_alias,@"STO_CUDA_RESERVED_SHARED STV_DEFAULT"
__nv_reservedSMEM_offset_0_alias:
	.zero		0


//--------------------- .nv.constant0.attn_fwd    --------------------------
	.section	.nv.constant0.attn_fwd,"a",@progbits
	.sectionflags	@""
	.align	4
.nv.constant0.attn_fwd:
	.zero		664


//--------------------- SYMBOLS --------------------------

	.type		.nv.reservedSmem.offset0,@object
	.size		.nv.reservedSmem.offset0,0x4
